// auto-generated by cutlass_sweep.gemm — config: {"arch": "sm_90", "cluster_m": 1, "cluster_n": 1, "dtype": "e4m3", "dtype_b": "e4m3", "layout": "nt", "stages": 0, "tile_k": 128, "tile_m": 64, "tile_n": 384}
#include "cutlass/cutlass.h"
#include "cutlass/gemm/collective/collective_builder.hpp"
#include "cutlass/gemm/device/gemm_universal_adapter.h"
#include "cutlass/gemm/kernel/gemm_universal.hpp"
#include "cutlass/epilogue/collective/collective_builder.hpp"

using ElemA = cutlass::float_e4m3_t;
using ElemB = cutlass::float_e4m3_t;
using ElemCD = cutlass::float_e4m3_t;
using Acc  = float;
using TileShape    = cute::Shape<cute::_64, cute::_384, cute::_128>;
using ClusterShape = cute::Shape<cute::_1, cute::_1, cute::_1>;

using CollectiveEpilogue = typename cutlass::epilogue::collective::CollectiveBuilder<
    cutlass::arch::Sm90, cutlass::arch::OpClassTensorOp,
    TileShape, ClusterShape,
    cutlass::epilogue::collective::EpilogueTileAuto,
    Acc, Acc,
    ElemCD, cutlass::layout::RowMajor, 128 / cutlass::sizeof_bits<ElemCD>::value,
    ElemCD, cutlass::layout::RowMajor, 128 / cutlass::sizeof_bits<ElemCD>::value,
    cutlass::epilogue::collective::EpilogueScheduleAuto
  >::CollectiveOp;

using CollectiveMainloop = typename cutlass::gemm::collective::CollectiveBuilder<
    cutlass::arch::Sm90, cutlass::arch::OpClassTensorOp,
    ElemA, cutlass::layout::RowMajor, 128 / cutlass::sizeof_bits<ElemA>::value,
    ElemB, cutlass::layout::ColumnMajor, 128 / cutlass::sizeof_bits<ElemB>::value,
    Acc,
    TileShape, ClusterShape,
    cutlass::gemm::collective::StageCountAutoCarveout<static_cast<int>(sizeof(typename CollectiveEpilogue::SharedStorage))>,
    cutlass::gemm::collective::KernelScheduleAuto
  >::CollectiveOp;

using GemmKernel = cutlass::gemm::kernel::GemmUniversal<
    cute::Shape<int,int,int,int>,
    CollectiveMainloop,
    CollectiveEpilogue
>;
using Gemm = cutlass::gemm::device::GemmUniversalAdapter<GemmKernel>;

// Force the device kernel symbol into the cubin without needing a host main.
auto* _anchor = &cutlass::device_kernel<GemmKernel>;


// ===== COMPILED SASS (sm_90a) =====

	.target	sm_90a

	.elftype	@"ET_EXEC"


//--------------------- .note.nv.tkinfo           --------------------------
	.section	.note.nv.tkinfo,"",@"SHT_NOTE"
	.sectionflags	@"SHF_NOTE_NV_TKINFO"
	.tkinfo
        /*0018*/ 	.word	0x00000002
        /*0030*/ 	.string	""
        /*0030*/ 	.string	"ptxas"
        /*0030*/ 	.string	"Cuda compilation tools, release 13.0, V13.0.88"
        /*0030*/ 	.string	"Build cuda_13.0.r13.0/compiler.36424714_0"
        /*0030*/ 	.string	"-arch sm_90a -m 64 "



//--------------------- .note.nv.cuinfo           --------------------------
	.section	.note.nv.cuinfo,"",@"SHT_NOTE"
	.sectionflags	@"SHF_NOTE_NV_CUINFO"
        /*0018*/ 	.short	0x0002
        /*001a*/ 	.short	0x005a
        /*001c*/ 	.short	0x0082
	.zero		2


//--------------------- .nv.info                  --------------------------
	.section	.nv.info,"",@"SHT_CUDA_INFO"
	.align	4


	//----- nvinfo : EIATTR_REGCOUNT
	.align		4
        /*0000*/ 	.byte	0x04, 0x2f
        /*0002*/ 	.short	(.L_12 - .L_11)
	.align		4
.L_11:
        /*0004*/ 	.word	index@(_ZN7cutlass13device_kernelINS_4gemm6kernel13GemmUniversalIN4cute5tupleIJiiiiEEENS1_10collective13CollectiveMmaINS1_37MainloopSm90TmaGmmaWarpSpecializedFP8ILi4ENS5_IJNS4_1CILi1EEESB_SB_EEENS1_32KernelTmaWarpSpecializedPingpongEEENS5_IJNSA_ILi64EEENSA_ILi384EEENSA_ILi128EEEEEENS_12float_e4m3_tENS5_IJlSB_lEEESJ_SK_NS4_8TiledMMAINS4_8MMA_AtomIJNS4_4SM904GMMA31MMA_64x192x32_F32E4M3E4M3_SS_TNILNSO_7ScaleInE1ELSQ_1EEEEEENS4_6LayoutISC_NS5_IJNSA_ILi0EEESU_SU_EEEEENS5_IJNS4_10UnderscoreESX_SX_EEEEENS4_13SM90_TMA_LOADENS4_14ComposedLayoutINS4_7SwizzleILi3ELi4ELi3EEENS4_18smem_ptr_flag_bitsILi8EEENST_INS5_IJNSA_ILi8EEESH_EEENS5_IJSH_SB_EEEEEEEvNS4_8identityES10_S1A_vS1B_EENS_8epilogue10collective6detail29Sm90TmaWarpSpecializedAdapterINS1E_15DefaultEpilogueISJ_SK_SK_NS1D_6thread17LinearCombinationISJ_Li1EffLNS1I_9ScaleType4KindE0ELNS_15FloatRoundStyleE2ESJ_EENS1_15EpilogueDefaultEEEEEvvEEEEvNT_6ParamsE)
        /*0008*/ 	.word	0x000000a8


	//----- nvinfo : EIATTR_FRAME_SIZE
	.align		4
.L_12:
        /*000c*/ 	.byte	0x04, 0x11
        /*000e*/ 	.short	(.L_14 - .L_13)
	.align		4
.L_13:
        /*0010*/ 	.word	index@(_ZN7cutlass13device_kernelINS_4gemm6kernel13GemmUniversalIN4cute5tupleIJiiiiEEENS1_10collective13CollectiveMmaINS1_37MainloopSm90TmaGmmaWarpSpecializedFP8ILi4ENS5_IJNS4_1CILi1EEESB_SB_EEENS1_32KernelTmaWarpSpecializedPingpongEEENS5_IJNSA_ILi64EEENSA_ILi384EEENSA_ILi128EEEEEENS_12float_e4m3_tENS5_IJlSB_lEEESJ_SK_NS4_8TiledMMAINS4_8MMA_AtomIJNS4_4SM904GMMA31MMA_64x192x32_F32E4M3E4M3_SS_TNILNSO_7ScaleInE1ELSQ_1EEEEEENS4_6LayoutISC_NS5_IJNSA_ILi0EEESU_SU_EEEEENS5_IJNS4_10UnderscoreESX_SX_EEEEENS4_13SM90_TMA_LOADENS4_14ComposedLayoutINS4_7SwizzleILi3ELi4ELi3EEENS4_18smem_ptr_flag_bitsILi8EEENST_INS5_IJNSA_ILi8EEESH_EEENS5_IJSH_SB_EEEEEEEvNS4_8identityES10_S1A_vS1B_EENS_8epilogue10collective6detail29Sm90TmaWarpSpecializedAdapterINS1E_15DefaultEpilogueISJ_SK_SK_NS1D_6thread17LinearCombinationISJ_Li1EffLNS1I_9ScaleType4KindE0ELNS_15FloatRoundStyleE2ESJ_EENS1_15EpilogueDefaultEEEEEvvEEEEvNT_6ParamsE)
        /*0014*/ 	.word	0x00000318


	//----- nvinfo : EIATTR_MIN_STACK_SIZE
	.align		4
.L_14:
        /*0018*/ 	.byte	0x04, 0x12
        /*001a*/ 	.short	(.L_16 - .L_15)
	.align		4
.L_15:
        /*001c*/ 	.word	index@(_ZN7cutlass13device_kernelINS_4gemm6kernel13GemmUniversalIN4cute5tupleIJiiiiEEENS1_10collective13CollectiveMmaINS1_37MainloopSm90TmaGmmaWarpSpecializedFP8ILi4ENS5_IJNS4_1CILi1EEESB_SB_EEENS1_32KernelTmaWarpSpecializedPingpongEEENS5_IJNSA_ILi64EEENSA_ILi384EEENSA_ILi128EEEEEENS_12float_e4m3_tENS5_IJlSB_lEEESJ_SK_NS4_8TiledMMAINS4_8MMA_AtomIJNS4_4SM904GMMA31MMA_64x192x32_F32E4M3E4M3_SS_TNILNSO_7ScaleInE1ELSQ_1EEEEEENS4_6LayoutISC_NS5_IJNSA_ILi0EEESU_SU_EEEEENS5_IJNS4_10UnderscoreESX_SX_EEEEENS4_13SM90_TMA_LOADENS4_14ComposedLayoutINS4_7SwizzleILi3ELi4ELi3EEENS4_18smem_ptr_flag_bitsILi8EEENST_INS5_IJNSA_ILi8EEESH_EEENS5_IJSH_SB_EEEEEEEvNS4_8identityES10_S1A_vS1B_EENS_8epilogue10collective6detail29Sm90TmaWarpSpecializedAdapterINS1E_15DefaultEpilogueISJ_SK_SK_NS1D_6thread17LinearCombinationISJ_Li1EffLNS1I_9ScaleType4KindE0ELNS_15FloatRoundStyleE2ESJ_EENS1_15EpilogueDefaultEEEEEvvEEEEvNT_6ParamsE)
        /*0020*/ 	.word	0x00000318
.L_16:


//--------------------- .nv.compat                --------------------------
	.section	.nv.compat,"",@"SHT_CUDA_COMPAT_INFO"
	.align	4
        /*0000*/ 	.byte	0x02, 0x09, 0x01, 0x00, 0x02, 0x02, 0x04, 0x00, 0x02, 0x05, 0x05, 0x00, 0x03, 0x07, 0x01, 0x01
        /*0010*/ 	.byte	0x02, 0x03, 0x01, 0x00, 0x02, 0x06, 0x01, 0x00, 0x04, 0x0b, 0x08, 0x00, 0x00, 0x00, 0x00, 0x00
        /*0020*/ 	.byte	0x00, 0x00, 0x00, 0x00


//--------------------- .nv.info._ZN7cutlass13device_kernelINS_4gemm6kernel13GemmUniversalIN4cute5tupleIJiiiiEEENS1_10collective13CollectiveMmaINS1_37MainloopSm90TmaGmmaWarpSpecializedFP8ILi4ENS5_IJNS4_1CILi1EEESB_SB_EEENS1_32KernelTmaWarpSpecializedPingpongEEENS5_IJNSA_ILi64EEENSA_ILi384EEENSA_ILi128EEEEEENS_12float_e4m3_tENS5_IJlSB_lEEESJ_SK_NS4_8TiledMMAINS4_8MMA_AtomIJNS4_4SM904GMMA31MMA_64x192x32_F32E4M3E4M3_SS_TNILNSO_7ScaleInE1ELSQ_1EEEEEENS4_6LayoutISC_NS5_IJNSA_ILi0EEESU_SU_EEEEENS5_IJNS4_10UnderscoreESX_SX_EEEEENS4_13SM90_TMA_LOADENS4_14ComposedLayoutINS4_7SwizzleILi3ELi4ELi3EEENS4_18smem_ptr_flag_bitsILi8EEENST_INS5_IJNSA_ILi8EEESH_EEENS5_IJSH_SB_EEEEEEEvNS4_8identityES10_S1A_vS1B_EENS_8epilogue10collective6detail29Sm90TmaWarpSpecializedAdapterINS1E_15DefaultEpilogueISJ_SK_SK_NS1D_6thread17LinearCombinationISJ_Li1EffLNS1I_9ScaleType4KindE0ELNS_15FloatRoundStyleE2ESJ_EENS1_15EpilogueDefaultEEEEEvvEEEEvNT_6ParamsE --------------------------
	.section	.nv.info._ZN7cutlass13device_kernelINS_4gemm6kernel13GemmUniversalIN4cute5tupleIJiiiiEEENS1_10collective13CollectiveMmaINS1_37MainloopSm90TmaGmmaWarpSpecializedFP8ILi4ENS5_IJNS4_1CILi1EEESB_SB_EEENS1_32KernelTmaWarpSpecializedPingpongEEENS5_IJNSA_ILi64EEENSA_ILi384EEENSA_ILi128EEEEEENS_12float_e4m3_tENS5_IJlSB_lEEESJ_SK_NS4_8TiledMMAINS4_8MMA_AtomIJNS4_4SM904GMMA31MMA_64x192x32_F32E4M3E4M3_SS_TNILNSO_7ScaleInE1ELSQ_1EEEEEENS4_6LayoutISC_NS5_IJNSA_ILi0EEESU_SU_EEEEENS5_IJNS4_10UnderscoreESX_SX_EEEEENS4_13SM90_TMA_LOADENS4_14ComposedLayoutINS4_7SwizzleILi3ELi4ELi3EEENS4_18smem_ptr_flag_bitsILi8EEENST_INS5_IJNSA_ILi8EEESH_EEENS5_IJSH_SB_EEEEEEEvNS4_8identityES10_S1A_vS1B_EENS_8epilogue10collective6detail29Sm90TmaWarpSpecializedAdapterINS1E_15DefaultEpilogueISJ_SK_SK_NS1D_6thread17LinearCombinationISJ_Li1EffLNS1I_9ScaleType4KindE0ELNS_15FloatRoundStyleE2ESJ_EENS1_15EpilogueDefaultEEEEEvvEEEEvNT_6ParamsE,"",@"SHT_CUDA_INFO"
	.sectionflags	@""
	.align	4


	//----- nvinfo : EIATTR_CUDA_API_VERSION
	.align		4
        /*0000*/ 	.byte	0x04, 0x37
        /*0002*/ 	.short	(.L_18 - .L_17)
.L_17:
        /*0004*/ 	.word	0x00000082


	//----- nvinfo : EIATTR_KPARAM_INFO
	.align		4
.L_18:
        /*0008*/ 	.byte	0x04, 0x17
        /*000a*/ 	.short	(.L_20 - .L_19)
.L_19:
        /*000c*/ 	.word	0x00000000
        /*0010*/ 	.short	0x0000
        /*0012*/ 	.short	0x0070
        /*0014*/ 	.byte	0x00, 0xf0, 0x01, 0x10


	//----- nvinfo : EIATTR_SPARSE_MMA_MASK
	.align		4
.L_20:
        /*0018*/ 	.byte	0x03, 0x50
        /*001a*/ 	.short	0x0000


	//----- nvinfo : EIATTR_MAXREG_COUNT
	.align		4
        /*001c*/ 	.byte	0x03, 0x1b
        /*001e*/ 	.short	0x00a8


	//----- nvinfo : EIATTR_NUM_BARRIERS
	.align		4
        /*0020*/ 	.byte	0x02, 0x4c
        /*0022*/ 	.byte	0x01
	.zero		1


	//----- nvinfo : EIATTR_ANNOTATIONS
	.align		4
        /*0024*/ 	.byte	0x04, 0x55
        /*0026*/ 	.short	(.L_22 - .L_21)


	//   ....[0]....
.L_21:
        /*0028*/ 	.word	0x00000001
        /*002c*/ 	.byte	0xb0, 0x09, 0x00, 0x00, 0x01, 0x00, 0x00, 0x00, 0xb0, 0x0b, 0x00, 0x00, 0x01, 0x00, 0x00, 0x00
        /* <DEDUP_REMOVED lines=778> */
        /*30dc*/ 	.byte	0xb0, 0xa4, 0x01, 0x00, 0x01, 0x00, 0x00, 0x00, 0x00, 0xa5, 0x01, 0x00


	//----- nvinfo : EIATTR_MERCURY_ISA_VERSION
	.align		4
.L_22:
        /*30e8*/ 	.byte	0x03, 0x5f
        /*30ea*/ 	.short	0x0101


	//----- nvinfo : EIATTR_INT_WARP_WIDE_INSTR_OFFSETS
	.align		4
        /*30ec*/ 	.byte	0x04, 0x31
        /*30ee*/ 	.short	(.L_24 - .L_23)


	//   ....[0]....
.L_23:
        /*30f0*/ 	.word	0x000004b0


	//   ....[1]....
        /*30f4*/ 	.word	0x000004c0


	//   ....[2]....
        /*30f8*/ 	.word	0x00000530


	//   ....[3]....
        /*30fc*/ 	.word	0x00000540


	//   ....[4]....
        /*3100*/ 	.word	0x00000550


	//   ....[5]....
        /*3104*/ 	.word	0x00000570


	//   ....[6]....
        /*3108*/ 	.word	0x000005d0


	//   ....[7]....
        /*310c*/ 	.word	0x000005f0


	//----- nvinfo : EIATTR_COOP_GROUP_MASK_REGIDS
	.align		4
.L_24:
        /*3110*/ 	.byte	0x04, 0x29
        /*3112*/ 	.short	(.L_26 - .L_25)


	//   ....[0]....
.L_25:
        /*3114*/ 	.word	0xffffffff


	//   ....[1]....
        /*3118*/ 	.word	0xffffffff


	//   ....[2]....
        /*311c*/ 	.word	0xffffffff


	//   ....[3]....
        /*3120*/ 	.word	0xffffffff


	//   ....[4]....
        /*3124*/ 	.word	0xffffffff


	//   ....[5]....
        /*3128*/ 	.word	0xffffffff


	//----- nvinfo : EIATTR_COOP_GROUP_INSTR_OFFSETS
	.align		4
.L_26:
        /*312c*/ 	.byte	0x04, 0x28
        /*312e*/ 	.short	(.L_28 - .L_27)


	//   ....[0]....
.L_27:
        /*3130*/ 	.word	0x00000060


	//   ....[1]....
        /*3134*/ 	.word	0x00000090


	//   ....[2]....
        /*3138*/ 	.word	0x00000190


	//   ....[3]....
        /*313c*/ 	.word	0x000003a0


	//   ....[4]....
        /*3140*/ 	.word	0x000003e0


	//   ....[5]....
        /*3144*/ 	.word	0x00000420


	//----- nvinfo : EIATTR_REG_RECONFIG
	.align		4
.L_28:
        /*3148*/ 	.byte	0x01, 0x54
	.zero		2


	//----- nvinfo : EIATTR_MBARRIER_INSTR_OFFSETS
	.align		4
        /*314c*/ 	.byte	0x04, 0x39
        /*314e*/ 	.short	(.L_30 - .L_29)


	//   ....[0]....
.L_29:
        /*3150*/ 	.word	0x00000310
        /*3154*/ 	.word	0x000000ff
        /*3158*/ 	.word	0x00000000
        /*315c*/ 	.short	0x0100
        /*315e*/ 	.byte	0x05
	.zero		1


	//   ....[1]....
        /*3160*/ 	.word	0x00000320
        /*3164*/ 	.word	0x000000ff
        /*3168*/ 	.word	0x00000020
        /*316c*/ 	.short	0x0100
        /*316e*/ 	.byte	0x05
	.zero		1


	//   ....[2]....
        /*3170*/ 	.word	0x00000330
        /*3174*/ 	.word	0x000000ff
        /*3178*/ 	.word	0x00000008
        /*317c*/ 	.short	0x0100
        /*317e*/ 	.byte	0x05
	.zero		1


	//   ....[3]....
        /*3180*/ 	.word	0x00000340
        /*3184*/ 	.word	0x000000ff
        /*3188*/ 	.word	0x00000028
        /*318c*/ 	.short	0x0100
        /*318e*/ 	.byte	0x05
	.zero		1


	//   ....[4]....
        /*3190*/ 	.word	0x00000350
        /*3194*/ 	.word	0x000000ff
        /*3198*/ 	.word	0x00000010
        /*319c*/ 	.short	0x0100
        /*319e*/ 	.byte	0x05
	.zero		1


	//   ....[5]....
        /*31a0*/ 	.word	0x00000360
        /*31a4*/ 	.word	0x000000ff
        /*31a8*/ 	.word	0x00000030
        /*31ac*/ 	.short	0x0100
        /*31ae*/ 	.byte	0x05
	.zero		1


	//   ....[6]....
        /*31b0*/ 	.word	0x00000370
        /*31b4*/ 	.word	0x000000ff
        /*31b8*/ 	.word	0x00000018
        /*31bc*/ 	.short	0x0100
        /*31be*/ 	.byte	0x05
	.zero		1


	//   ....[7]....
        /*31c0*/ 	.word	0x00000380
        /*31c4*/ 	.word	0x000000ff
        /*31c8*/ 	.word	0x00000038
        /*31cc*/ 	.short	0x0100
        /*31ce*/ 	.byte	0x05
	.zero		1


	//   ....[8]....
        /*31d0*/ 	.word	0x00000610
        /*31d4*/ 	.word	0x000000ff
        /*31d8*/ 	.word	0x00000070
        /*31dc*/ 	.short	0x0100
        /*31de*/ 	.byte	0x05
	.zero		1


	//   ....[9]....
        /*31e0*/ 	.word	0x00000620
        /*31e4*/ 	.word	0x000000ff
        /*31e8*/ 	.word	0x00000078
        /*31ec*/ 	.short	0x0100
        /*31ee*/ 	.byte	0x05
	.zero		1


	//   ....[10]....
        /*31f0*/ 	.word	0x00000660
        /*31f4*/ 	.word	0x000000ff
        /*31f8*/ 	.word	0x00000050
        /*31fc*/ 	.short	0x0100
        /*31fe*/ 	.byte	0x0b
	.zero		1


	//   ....[11]....
        /*3200*/ 	.word	0x00000680
        /*3204*/ 	.word	0x000000ff
        /*3208*/ 	.word	0x00000058
        /*320c*/ 	.short	0x0100
        /*320e*/ 	.byte	0x0b
	.zero		1


	//   ....[12]....
        /*3210*/ 	.word	0x00000690
        /*3214*/ 	.word	0x000000ff
        /*3218*/ 	.word	0x00000060
        /*321c*/ 	.short	0x0100
        /*321e*/ 	.byte	0x0b
	.zero		1


	//   ....[13]....
        /*3220*/ 	.word	0x000006a0
        /*3224*/ 	.word	0x000000ff
        /*3228*/ 	.word	0x00000068
        /*322c*/ 	.short	0x0100
        /*322e*/ 	.byte	0x0b
	.zero		1


	//   ....[14]....
        /*3230*/ 	.word	0x00001650
        /*3234*/ 	.word	0x000000ff
        /*3238*/ 	.word	0xfffffff8
        /*323c*/ 	.short	0x010a
        /*323e*/ 	.byte	0x0d
	.zero		1


	//   ....[15]....
        /*3240*/ 	.word	0x00002820
        /*3244*/ 	.word	0x000000ff
        /*3248*/ 	.word	0x00000000
        /*324c*/ 	.short	0x010a
        /*324e*/ 	.byte	0x14
	.zero		1


	//   ....[16]....
        /*3250*/ 	.word	0x00002860
        /*3254*/ 	.word	0x000000ff
        /*3258*/ 	.word	0x00000000
        /*325c*/ 	.short	0x010a
        /*325e*/ 	.byte	0x14
	.zero		1


	//   ....[17]....
        /*3260*/ 	.word	0x00004db0
        /*3264*/ 	.word	0x000000ff
        /*3268*/ 	.word	0x00000000
        /*326c*/ 	.short	0x010a
        /*326e*/ 	.byte	0x16
	.zero		1


	//   ....[18]....
        /*3270*/ 	.word	0x00004df0
        /*3274*/ 	.word	0x000000ff
        /*3278*/ 	.word	0x00000000
        /*327c*/ 	.short	0x010a
        /*327e*/ 	.byte	0x16
	.zero		1


	//   ....[19]....
        /*3280*/ 	.word	0x000073c0
        /*3284*/ 	.word	0x000000ff
        /*3288*/ 	.word	0x00000000
        /*328c*/ 	.short	0x0101
        /*328e*/ 	.byte	0x15
	.zero		1


	//   ....[20]....
        /*3290*/ 	.word	0x00009890
        /*3294*/ 	.word	0x000000e5
        /*3298*/ 	.word	0x00000000
        /*329c*/ 	.short	0x0101
        /*329e*/ 	.byte	0x11
	.zero		1


	//   ....[21]....
        /*32a0*/ 	.word	0x00009990
        /*32a4*/ 	.word	0x000000ff
        /*32a8*/ 	.word	0x00000000
        /*32ac*/ 	.short	0x0101
        /*32ae*/ 	.byte	0x14
	.zero		1


	//   ....[22]....
        /*32b0*/ 	.word	0x00009a10
        /*32b4*/ 	.word	0x000000ff
        /*32b8*/ 	.word	0x00000008
        /*32bc*/ 	.short	0x010a
        /*32be*/ 	.byte	0x0d
	.zero		1


	//   ....[23]....
        /*32c0*/ 	.word	0x00018b10
        /*32c4*/ 	.word	0x00000000
        /*32c8*/ 	.word	0x00000000
        /*32cc*/ 	.short	0x0101
        /*32ce*/ 	.byte	0x11
	.zero		1


	//   ....[24]....
        /*32d0*/ 	.word	0x00019610
        /*32d4*/ 	.word	0x0000000b
        /*32d8*/ 	.word	0x00000020
        /*32dc*/ 	.short	0x010a
        /*32de*/ 	.byte	0x3f
	.zero		1


	//   ....[25]....
        /*32e0*/ 	.word	0x000199d0
        /*32e4*/ 	.word	0x00000002
        /*32e8*/ 	.word	0x00000078
        /*32ec*/ 	.short	0x0101
        /*32ee*/ 	.byte	0x3f
	.zero		1


	//   ....[26]....
        /*32f0*/ 	.word	0x0001a1f0
        /*32f4*/ 	.word	0x00000005
        /*32f8*/ 	.word	0x00000000
        /*32fc*/ 	.short	0x010a
        /*32fe*/ 	.byte	0x3f
	.zero		1


	//   ....[27]....
        /*3300*/ 	.word	0x0001a270
        /*3304*/ 	.word	0x00000007
        /*3308*/ 	.word	0x00000000
        /*330c*/ 	.short	0x010a
        /*330e*/ 	.byte	0x3f
	.zero		1


	//   ....[28]....
        /*3310*/ 	.word	0x0001a300
        /*3314*/ 	.word	0x00000006
        /*3318*/ 	.word	0x00000000
        /*331c*/ 	.short	0x010a
        /*331e*/ 	.byte	0x3f
	.zero		1


	//   ....[29]....
        /*3320*/ 	.word	0x0001a390
        /*3324*/ 	.word	0x00000003
        /*3328*/ 	.word	0x00000000
        /*332c*/ 	.short	0x010a
        /*332e*/ 	.byte	0x3f
	.zero		1


	//   ....[30]....
        /*3330*/ 	.word	0x0001a400
        /*3334*/ 	.word	0x00000003
        /*3338*/ 	.word	0xfffffff8
        /*333c*/ 	.short	0x010a
        /*333e*/ 	.byte	0x3f
	.zero		1


	//   ....[31]....
        /*3340*/ 	.word	0x0001a460
        /*3344*/ 	.word	0x00000003
        /*3348*/ 	.word	0x00000000
        /*334c*/ 	.short	0x010a
        /*334e*/ 	.byte	0x3f
	.zero		1


	//   ....[32]....
        /*3350*/ 	.word	0x0001a4d0
        /*3354*/ 	.word	0x00000000
        /*3358*/ 	.word	0x00000000
        /*335c*/ 	.short	0x010a
        /*335e*/ 	.byte	0x3f
	.zero		1


	//   ....[33]....
        /*3360*/ 	.word	0x0001a540
        /*3364*/ 	.word	0x00000019
        /*3368*/ 	.word	0x00000008
        /*336c*/ 	.short	0x010a
        /*336e*/ 	.byte	0x3f
	.zero		1


	//   ....[34]....
        /*3370*/ 	.word	0x0001a610
        /*3374*/ 	.word	0x0000000b
        /*3378*/ 	.word	0x00000020
        /*337c*/ 	.short	0x010a
        /*337e*/ 	.byte	0x3f
	.zero		1


	//   ....[35]....
        /*3380*/ 	.word	0x0001a6f0
        /*3384*/ 	.word	0x00000005
        /*3388*/ 	.word	0x00000000
        /*338c*/ 	.short	0x010a
        /*338e*/ 	.byte	0x3f
	.zero		1


	//   ....[36]....
        /*3390*/ 	.word	0x0001a740
        /*3394*/ 	.word	0x00000007
        /*3398*/ 	.word	0x00000000
        /*339c*/ 	.short	0x010a
        /*339e*/ 	.byte	0x3f
	.zero		1


	//   ....[37]....
        /*33a0*/ 	.word	0x0001a790
        /*33a4*/ 	.word	0x00000006
        /*33a8*/ 	.word	0x00000000
        /*33ac*/ 	.short	0x010a
        /*33ae*/ 	.byte	0x3f
	.zero		1


	//----- nvinfo : EIATTR_NUM_MBARRIERS
	.align		4
.L_30:
        /*33b0*/ 	.byte	0x03, 0x38
        /*33b2*/ 	.short	0x000e


	//----- nvinfo : EIATTR_EXIT_INSTR_OFFSETS
	.align		4
        /*33b4*/ 	.byte	0x04, 0x1c
        /*33b6*/ 	.short	(.L_32 - .L_31)


	//   ....[0]....
.L_31:
        /*33b8*/ 	.word	0x000012f0


	//   ....[1]....
        /*33bc*/ 	.word	0x00001350


	//   ....[2]....
        /*33c0*/ 	.word	0x00019320


	//   ....[3]....
        /*33c4*/ 	.word	0x00019350


	//   ....[4]....
        /*33c8*/ 	.word	0x0001a3e0


	//----- nvinfo : EIATTR_MAX_THREADS
	.align		4
.L_32:
        /*33cc*/ 	.byte	0x04, 0x05
        /*33ce*/ 	.short	(.L_34 - .L_33)
.L_33:
        /*33d0*/ 	.word	0x00000180
        /*33d4*/ 	.word	0x00000001
        /*33d8*/ 	.word	0x00000001


	//----- nvinfo : EIATTR_CRS_STACK_SIZE
	.align		4
.L_34:
        /*33dc*/ 	.byte	0x04, 0x1e
        /*33de*/ 	.short	(.L_36 - .L_35)
.L_35:
        /*33e0*/ 	.word	0x00000000


	//----- nvinfo : EIATTR_CBANK_PARAM_SIZE
	.align		4
.L_36:
        /*33e4*/ 	.byte	0x03, 0x19
        /*33e6*/ 	.short	0x0470


	//----- nvinfo : EIATTR_PARAM_CBANK
	.align		4
        /*33e8*/ 	.byte	0x04, 0x0a
        /*33ea*/ 	.short	(.L_38 - .L_37)
	.align		4
.L_37:
        /*33ec*/ 	.word	index@(.nv.constant0._ZN7cutlass13device_kernelINS_4gemm6kernel13GemmUniversalIN4cute5tupleIJiiiiEEENS1_10collective13CollectiveMmaINS1_37MainloopSm90TmaGmmaWarpSpecializedFP8ILi4ENS5_IJNS4_1CILi1EEESB_SB_EEENS1_32KernelTmaWarpSpecializedPingpongEEENS5_IJNSA_ILi64EEENSA_ILi384EEENSA_ILi128EEEEEENS_12float_e4m3_tENS5_IJlSB_lEEESJ_SK_NS4_8TiledMMAINS4_8MMA_AtomIJNS4_4SM904GMMA31MMA_64x192x32_F32E4M3E4M3_SS_TNILNSO_7ScaleInE1ELSQ_1EEEEEENS4_6LayoutISC_NS5_IJNSA_ILi0EEESU_SU_EEEEENS5_IJNS4_10UnderscoreESX_SX_EEEEENS4_13SM90_TMA_LOADENS4_14ComposedLayoutINS4_7SwizzleILi3ELi4ELi3EEENS4_18smem_ptr_flag_bitsILi8EEENST_INS5_IJNSA_ILi8EEESH_EEENS5_IJSH_SB_EEEEEEEvNS4_8identityES10_S1A_vS1B_EENS_8epilogue10collective6detail29Sm90TmaWarpSpecializedAdapterINS1E_15DefaultEpilogueISJ_SK_SK_NS1D_6thread17LinearCombinationISJ_Li1EffLNS1I_9ScaleType4KindE0ELNS_15FloatRoundStyleE2ESJ_EENS1_15EpilogueDefaultEEEEEvvEEEEvNT_6ParamsE)
        /*33f0*/ 	.short	0x0210
        /*33f2*/ 	.short	0x0470


	//----- nvinfo : EIATTR_SW_WAR
	.align		4
.L_38:
        /*33f4*/ 	.byte	0x04, 0x36
        /*33f6*/ 	.short	(.L_40 - .L_39)
.L_39:
        /*33f8*/ 	.word	0x00000008
.L_40:


//--------------------- .nv.callgraph             --------------------------
	.section	.nv.callgraph,"",@"SHT_CUDA_CALLGRAPH"
	.align	4
	.sectionentsize	8
	.align		4
        /*0000*/ 	.word	0x00000000
	.align		4
        /*0004*/ 	.word	0xffffffff
	.align		4
        /*0008*/ 	.word	0x00000000
	.align		4
        /*000c*/ 	.word	0xfffffffe
	.align		4
        /*0010*/ 	.word	0x00000000
	.align		4
        /*0014*/ 	.word	0xfffffffd
	.align		4
        /*0018*/ 	.word	0x00000000
	.align		4
        /*001c*/ 	.word	0xfffffffc


//--------------------- .nv.constant4             --------------------------
	.section	.nv.constant4,"a",@progbits
	.align	8
	.align		8
.nv.constant4:
        /*0000*/ 	.dword	_ZN39_INTERNAL_09e1b9bb_4_k_cu_618f5b33_96304cuda3std3__45__cpo5beginE
	.align		8
        /*0008*/ 	.dword	_ZN39_INTERNAL_09e1b9bb_4_k_cu_618f5b33_96304cuda3std3__45__cpo3endE
	.align		8
        /*0010*/ 	.dword	_ZN39_INTERNAL_09e1b9bb_4_k_cu_618f5b33_96304cuda3std3__45__cpo6cbeginE
	.align		8
        /*0018*/ 	.dword	_ZN39_INTERNAL_09e1b9bb_4_k_cu_618f5b33_96304cuda3std3__45__cpo4cendE
	.align		8
        /*0020*/ 	.dword	_ZN39_INTERNAL_09e1b9bb_4_k_cu_618f5b33_96304cuda3std3__441_GLOBAL__N__09e1b9bb_4_k_cu_618f5b33_96306ignoreE
	.align		8
        /*0028*/ 	.dword	_ZN39_INTERNAL_09e1b9bb_4_k_cu_618f5b33_96304cuda3std3__419piecewise_constructE
	.align		8
        /*0030*/ 	.dword	_ZN39_INTERNAL_09e1b9bb_4_k_cu_618f5b33_96304cuda3std3__48in_placeE
	.align		8
        /*0038*/ 	.dword	_ZN39_INTERNAL_09e1b9bb_4_k_cu_618f5b33_96304cuda3std6ranges3__45__cpo4swapE
	.align		8
        /*0040*/ 	.dword	_ZN39_INTERNAL_09e1b9bb_4_k_cu_618f5b33_96304cuda3std6ranges3__45__cpo9iter_moveE
	.align		8
        /*0048*/ 	.dword	_ZN39_INTERNAL_09e1b9bb_4_k_cu_618f5b33_96304cute7productE
	.align		8
        /*0050*/ 	.dword	_ZN39_INTERNAL_09e1b9bb_4_k_cu_618f5b33_96304cute1_E


//--------------------- .text._ZN7cutlass13device_kernelINS_4gemm6kernel13GemmUniversalIN4cute5tupleIJiiiiEEENS1_10collective13CollectiveMmaINS1_37MainloopSm90TmaGmmaWarpSpecializedFP8ILi4ENS5_IJNS4_1CILi1EEESB_SB_EEENS1_32KernelTmaWarpSpecializedPingpongEEENS5_IJNSA_ILi64EEENSA_ILi384EEENSA_ILi128EEEEEENS_12float_e4m3_tENS5_IJlSB_lEEESJ_SK_NS4_8TiledMMAINS4_8MMA_AtomIJNS4_4SM904GMMA31MMA_64x192x32_F32E4M3E4M3_SS_TNILNSO_7ScaleInE1ELSQ_1EEEEEENS4_6LayoutISC_NS5_IJNSA_ILi0EEESU_SU_EEEEENS5_IJNS4_10UnderscoreESX_SX_EEEEENS4_13SM90_TMA_LOADENS4_14ComposedLayoutINS4_7SwizzleILi3ELi4ELi3EEENS4_18smem_ptr_flag_bitsILi8EEENST_INS5_IJNSA_ILi8EEESH_EEENS5_IJSH_SB_EEEEEEEvNS4_8identityES10_S1A_vS1B_EENS_8epilogue10collective6detail29Sm90TmaWarpSpecializedAdapterINS1E_15DefaultEpilogueISJ_SK_SK_NS1D_6thread17LinearCombinationISJ_Li1EffLNS1I_9ScaleType4KindE0ELNS_15FloatRoundStyleE2ESJ_EENS1_15EpilogueDefaultEEEEEvvEEEEvNT_6ParamsE --------------------------
	.section	.text._ZN7cutlass13device_kernelINS_4gemm6kernel13GemmUniversalIN4cute5tupleIJiiiiEEENS1_10collective13CollectiveMmaINS1_37MainloopSm90TmaGmmaWarpSpecializedFP8ILi4ENS5_IJNS4_1CILi1EEESB_SB_EEENS1_32KernelTmaWarpSpecializedPingpongEEENS5_IJNSA_ILi64EEENSA_ILi384EEENSA_ILi128EEEEEENS_12float_e4m3_tENS5_IJlSB_lEEESJ_SK_NS4_8TiledMMAINS4_8MMA_AtomIJNS4_4SM904GMMA31MMA_64x192x32_F32E4M3E4M3_SS_TNILNSO_7ScaleInE1ELSQ_1EEEEEENS4_6LayoutISC_NS5_IJNSA_ILi0EEESU_SU_EEEEENS5_IJNS4_10UnderscoreESX_SX_EEEEENS4_13SM90_TMA_LOADENS4_14ComposedLayoutINS4_7SwizzleILi3ELi4ELi3EEENS4_18smem_ptr_flag_bitsILi8EEENST_INS5_IJNSA_ILi8EEESH_EEENS5_IJSH_SB_EEEEEEEvNS4_8identityES10_S1A_vS1B_EENS_8epilogue10collective6detail29Sm90TmaWarpSpecializedAdapterINS1E_15DefaultEpilogueISJ_SK_SK_NS1D_6thread17LinearCombinationISJ_Li1EffLNS1I_9ScaleType4KindE0ELNS_15FloatRoundStyleE2ESJ_EENS1_15EpilogueDefaultEEEEEvvEEEEvNT_6ParamsE,"ax",@progbits
	.align	128
.text._ZN7cutlass13device_kernelINS_4gemm6kernel13GemmUniversalIN4cute5tupleIJiiiiEEENS1_10collective13CollectiveMmaINS1_37MainloopSm90TmaGmmaWarpSpecializedFP8ILi4ENS5_IJNS4_1CILi1EEESB_SB_EEENS1_32KernelTmaWarpSpecializedPingpongEEENS5_IJNSA_ILi64EEENSA_ILi384EEENSA_ILi128EEEEEENS_12float_e4m3_tENS5_IJlSB_lEEESJ_SK_NS4_8TiledMMAINS4_8MMA_AtomIJNS4_4SM904GMMA31MMA_64x192x32_F32E4M3E4M3_SS_TNILNSO_7ScaleInE1ELSQ_1EEEEEENS4_6LayoutISC_NS5_IJNSA_ILi0EEESU_SU_EEEEENS5_IJNS4_10UnderscoreESX_SX_EEEEENS4_13SM90_TMA_LOADENS4_14ComposedLayoutINS4_7SwizzleILi3ELi4ELi3EEENS4_18smem_ptr_flag_bitsILi8EEENST_INS5_IJNSA_ILi8EEESH_EEENS5_IJSH_SB_EEEEEEEvNS4_8identityES10_S1A_vS1B_EENS_8epilogue10collective6detail29Sm90TmaWarpSpecializedAdapterINS1E_15DefaultEpilogueISJ_SK_SK_NS1D_6thread17LinearCombinationISJ_Li1EffLNS1I_9ScaleType4KindE0ELNS_15FloatRoundStyleE2ESJ_EENS1_15EpilogueDefaultEEEEEvvEEEEvNT_6ParamsE:
        .type           _ZN7cutlass13device_kernelINS_4gemm6kernel13GemmUniversalIN4cute5tupleIJiiiiEEENS1_10collective13CollectiveMmaINS1_37MainloopSm90TmaGmmaWarpSpecializedFP8ILi4ENS5_IJNS4_1CILi1EEESB_SB_EEENS1_32KernelTmaWarpSpecializedPingpongEEENS5_IJNSA_ILi64EEENSA_ILi384EEENSA_ILi128EEEEEENS_12float_e4m3_tENS5_IJlSB_lEEESJ_SK_NS4_8TiledMMAINS4_8MMA_AtomIJNS4_4SM904GMMA31MMA_64x192x32_F32E4M3E4M3_SS_TNILNSO_7ScaleInE1ELSQ_1EEEEEENS4_6LayoutISC_NS5_IJNSA_ILi0EEESU_SU_EEEEENS5_IJNS4_10UnderscoreESX_SX_EEEEENS4_13SM90_TMA_LOADENS4_14ComposedLayoutINS4_7SwizzleILi3ELi4ELi3EEENS4_18smem_ptr_flag_bitsILi8EEENST_INS5_IJNSA_ILi8EEESH_EEENS5_IJSH_SB_EEEEEEEvNS4_8identityES10_S1A_vS1B_EENS_8epilogue10collective6detail29Sm90TmaWarpSpecializedAdapterINS1E_15DefaultEpilogueISJ_SK_SK_NS1D_6thread17LinearCombinationISJ_Li1EffLNS1I_9ScaleType4KindE0ELNS_15FloatRoundStyleE2ESJ_EENS1_15EpilogueDefaultEEEEEvvEEEEvNT_6ParamsE,@function
        .size           _ZN7cutlass13device_kernelINS_4gemm6kernel13GemmUniversalIN4cute5tupleIJiiiiEEENS1_10collective13CollectiveMmaINS1_37MainloopSm90TmaGmmaWarpSpecializedFP8ILi4ENS5_IJNS4_1CILi1EEESB_SB_EEENS1_32KernelTmaWarpSpecializedPingpongEEENS5_IJNSA_ILi64EEENSA_ILi384EEENSA_ILi128EEEEEENS_12float_e4m3_tENS5_IJlSB_lEEESJ_SK_NS4_8TiledMMAINS4_8MMA_AtomIJNS4_4SM904GMMA31MMA_64x192x32_F32E4M3E4M3_SS_TNILNSO_7ScaleInE1ELSQ_1EEEEEENS4_6LayoutISC_NS5_IJNSA_ILi0EEESU_SU_EEEEENS5_IJNS4_10UnderscoreESX_SX_EEEEENS4_13SM90_TMA_LOADENS4_14ComposedLayoutINS4_7SwizzleILi3ELi4ELi3EEENS4_18smem_ptr_flag_bitsILi8EEENST_INS5_IJNSA_ILi8EEESH_EEENS5_IJSH_SB_EEEEEEEvNS4_8identityES10_S1A_vS1B_EENS_8epilogue10collective6detail29Sm90TmaWarpSpecializedAdapterINS1E_15DefaultEpilogueISJ_SK_SK_NS1D_6thread17LinearCombinationISJ_Li1EffLNS1I_9ScaleType4KindE0ELNS_15FloatRoundStyleE2ESJ_EENS1_15EpilogueDefaultEEEEEvvEEEEvNT_6ParamsE,(.L_x_459 - _ZN7cutlass13device_kernelINS_4gemm6kernel13GemmUniversalIN4cute5tupleIJiiiiEEENS1_10collective13CollectiveMmaINS1_37MainloopSm90TmaGmmaWarpSpecializedFP8ILi4ENS5_IJNS4_1CILi1EEESB_SB_EEENS1_32KernelTmaWarpSpecializedPingpongEEENS5_IJNSA_ILi64EEENSA_ILi384EEENSA_ILi128EEEEEENS_12float_e4m3_tENS5_IJlSB_lEEESJ_SK_NS4_8TiledMMAINS4_8MMA_AtomIJNS4_4SM904GMMA31MMA_64x192x32_F32E4M3E4M3_SS_TNILNSO_7ScaleInE1ELSQ_1EEEEEENS4_6LayoutISC_NS5_IJNSA_ILi0EEESU_SU_EEEEENS5_IJNS4_10UnderscoreESX_SX_EEEEENS4_13SM90_TMA_LOADENS4_14ComposedLayoutINS4_7SwizzleILi3ELi4ELi3EEENS4_18smem_ptr_flag_bitsILi8EEENST_INS5_IJNSA_ILi8EEESH_EEENS5_IJSH_SB_EEEEEEEvNS4_8identityES10_S1A_vS1B_EENS_8epilogue10collective6detail29Sm90TmaWarpSpecializedAdapterINS1E_15DefaultEpilogueISJ_SK_SK_NS1D_6thread17LinearCombinationISJ_Li1EffLNS1I_9ScaleType4KindE0ELNS_15FloatRoundStyleE2ESJ_EENS1_15EpilogueDefaultEEEEEvvEEEEvNT_6ParamsE)
        .other          _ZN7cutlass13device_kernelINS_4gemm6kernel13GemmUniversalIN4cute5tupleIJiiiiEEENS1_10collective13CollectiveMmaINS1_37MainloopSm90TmaGmmaWarpSpecializedFP8ILi4ENS5_IJNS4_1CILi1EEESB_SB_EEENS1_32KernelTmaWarpSpecializedPingpongEEENS5_IJNSA_ILi64EEENSA_ILi384EEENSA_ILi128EEEEEENS_12float_e4m3_tENS5_IJlSB_lEEESJ_SK_NS4_8TiledMMAINS4_8MMA_AtomIJNS4_4SM904GMMA31MMA_64x192x32_F32E4M3E4M3_SS_TNILNSO_7ScaleInE1ELSQ_1EEEEEENS4_6LayoutISC_NS5_IJNSA_ILi0EEESU_SU_EEEEENS5_IJNS4_10UnderscoreESX_SX_EEEEENS4_13SM90_TMA_LOADENS4_14ComposedLayoutINS4_7SwizzleILi3ELi4ELi3EEENS4_18smem_ptr_flag_bitsILi8EEENST_INS5_IJNSA_ILi8EEESH_EEENS5_IJSH_SB_EEEEEEEvNS4_8identityES10_S1A_vS1B_EENS_8epilogue10collective6detail29Sm90TmaWarpSpecializedAdapterINS1E_15DefaultEpilogueISJ_SK_SK_NS1D_6thread17LinearCombinationISJ_Li1EffLNS1I_9ScaleType4KindE0ELNS_15FloatRoundStyleE2ESJ_EENS1_15EpilogueDefaultEEEEEvvEEEEvNT_6ParamsE,@"STO_CUDA_ENTRY STV_DEFAULT"
_ZN7cutlass13device_kernelINS_4gemm6kernel13GemmUniversalIN4cute5tupleIJiiiiEEENS1_10collective13CollectiveMmaINS1_37MainloopSm90TmaGmmaWarpSpecializedFP8ILi4ENS5_IJNS4_1CILi1EEESB_SB_EEENS1_32KernelTmaWarpSpecializedPingpongEEENS5_IJNSA_ILi64EEENSA_ILi384EEENSA_ILi128EEEEEENS_12float_e4m3_tENS5_IJlSB_lEEESJ_SK_NS4_8TiledMMAINS4_8MMA_AtomIJNS4_4SM904GMMA31MMA_64x192x32_F32E4M3E4M3_SS_TNILNSO_7ScaleInE1ELSQ_1EEEEEENS4_6LayoutISC_NS5_IJNSA_ILi0EEESU_SU_EEEEENS5_IJNS4_10UnderscoreESX_SX_EEEEENS4_13SM90_TMA_LOADENS4_14ComposedLayoutINS4_7SwizzleILi3ELi4ELi3EEENS4_18smem_ptr_flag_bitsILi8EEENST_INS5_IJNSA_ILi8EEESH_EEENS5_IJSH_SB_EEEEEEEvNS4_8identityES10_S1A_vS1B_EENS_8epilogue10collective6detail29Sm90TmaWarpSpecializedAdapterINS1E_15DefaultEpilogueISJ_SK_SK_NS1D_6thread17LinearCombinationISJ_Li1EffLNS1I_9ScaleType4KindE0ELNS_15FloatRoundStyleE2ESJ_EENS1_15EpilogueDefaultEEEEEvvEEEEvNT_6ParamsE:
[----:B------:R-:W0:Y:S02]  /*0000*/  LDC R1, c[0x0][0x28] ;  /* 0x00000a00ff017b82 */ /* 0x000e240000000800 */
[----:B0-----:R-:W-:Y:S01]  /*0010*/  VIADD R1, R1, 0xfffffce8 ;  /* 0xfffffce801017836 */ /* 0x001fe20000000000 */
[----:B------:R-:W0:Y:S01]  /*0020*/  S2R R2, SR_TID.X ;  /* 0x0000000000027919 */ /* 0x000e220000002100 */
[----:B------:R-:W-:Y:S01]  /*0030*/  ELECT P0, URZ, PT ;  /* 0x00000000003f782f */ /* 0x000fe20003800000 */
[----:B------:R-:W-:Y:S01]  /*0040*/  BSSY B0, `(.L_x_0) ;  /* 0x0000014000007945 */ /* 0x000fe20003800000 */
[----:B0-----:R-:W-:-:S05]  /*0050*/  SHF.R.U32.HI R0, RZ, 0x5, R2 ;  /* 0x00000005ff007819 */ /* 0x001fca0000011602 */
[----:B------:R-:W0:Y:S02]  /*0060*/  SHFL.IDX PT, R3, R0, RZ, 0x1f ;  /* 0x00001fff00037589 */ /* 0x000e2400000e0000 */
[----:B0-----:R-:W-:Y:S02]  /*0070*/  R2UR UR10, R3 ;  /* 0x00000000030a72ca */ /* 0x001fe400000e0000 */
[----:B------:R-:W-:-:S05]  /*0080*/  SHF.R.U32.HI R3, RZ, 0x7, R2 ;  /* 0x00000007ff037819 */ /* 0x000fca0000011602 */
[----:B------:R0:W1:Y:S06]  /*0090*/  SHFL.IDX PT, R4, R3, RZ, 0x1f ;  /* 0x00001fff03047589 */ /* 0x00006c00000e0000 */
[----:B------:R-:W-:Y:S02]  /*00a0*/  USHF.R.S32.HI UR4, URZ, 0x1f, UR10 ;  /* 0x0000001f3f047899 */ /* 0x000fe4000801140a */
[----:B------:R-:W-:Y:S02]  /*00b0*/  ISETP.NE.OR P0, PT, RZ, UR10, !P0 ;  /* 0x0000000aff007c0c */ /* 0x000fe4000c705670 */
[----:B------:R-:W-:-:S04]  /*00c0*/  ULEA.HI UR4, UR4, UR10, URZ, 0x2 ;  /* 0x0000000a04047291 */ /* 0x000fc8000f8f103f */
[----:B------:R-:W-:-:S04]  /*00d0*/  ULOP3.LUT UR4, UR4, 0xfffffffc, URZ, 0xc0, !UPT ;  /* 0xfffffffc04047892 */ /* 0x000fc8000f8ec03f */
[----:B------:R-:W-:-:S03]  /*00e0*/  UIADD3 UR10, UR10, -UR4, URZ ;  /* 0x800000040a0a7290 */ /* 0x000fc6000fffe03f */
[----:B0-----:R-:W-:Y:S09]  /*00f0*/  @P0 BRA `(.L_x_1) ;  /* 0x0000000000200947 */ /* 0x001ff20003800000 */
[----:B------:R-:W-:Y:S02]  /*0100*/  ULDC.64 UR4, c[0x0][0x198] ;  /* 0x0000660000047ab9 */ /* 0x000fe40000000a00 */
[----:B------:R-:W-:Y:S02]  /*0110*/  UIADD3 UR6, UP0, UR4, 0xf0, URZ ;  /* 0x000000f004067890 */ /* 0x000fe4000ff1e03f */
[----:B------:R-:W-:Y:S02]  /*0120*/  UIADD3 UR4, UP1, UR4, 0x1f0, URZ ;  /* 0x000001f004047890 */ /* 0x000fe4000ff3e03f */
[----:B------:R-:W-:Y:S02]  /*0130*/  UIADD3.X UR7, URZ, UR5, URZ, UP0, !UPT ;  /* 0x000000053f077290 */ /* 0x000fe400087fe43f */
[----:B------:R-:W-:-:S07]  /*0140*/  UIADD3.X UR5, URZ, UR5, URZ, UP1, !UPT ;  /* 0x000000053f057290 */ /* 0x000fce0008ffe43f */
[----:B------:R0:W-:Y:S02]  /*0150*/  UTMACCTL.PF [UR6] ;  /* 0x00000000060079b9 */ /* 0x0001e40008040000 */
[----:B------:R0:W-:Y:S02]  /*0160*/  UTMACCTL.PF [UR4] ;  /* 0x00000000040079b9 */ /* 0x0001e40008040000 */
[----:B0-----:R-:W-:Y:S01]  /*0170*/  NOP ;  /* 0x0000000000007918 */ /* 0x001fe20000000000 */
.L_x_1:
[----:B------:R-:W-:Y:S05]  /*0180*/  BSYNC B0 ;  /* 0x0000000000007941 */ /* 0x000fea0003800000 */
.L_x_0:
[----:B------:R-:W0:Y:S01]  /*0190*/  SHFL.IDX PT, R5, R0, RZ, 0x1f ;  /* 0x00001fff00057589 */ /* 0x000e2200000e0000 */
[----:B-1----:R-:W-:Y:S01]  /*01a0*/  R2UR UR20, R4 ;  /* 0x00000000041472ca */ /* 0x002fe200000e0000 */
[----:B------:R-:W-:-:S04]  /*01b0*/  UISETP.NE.AND UP0, UPT, UR10, 0x3, UPT ;  /* 0x000000030a00788c */ /* 0x000fc8000bf05270 */
[----:B------:R-:W-:-:S08]  /*01c0*/  UISETP.EQ.OR UP0, UPT, UR10, URZ, !UP0 ;  /* 0x0000003f0a00728c */ /* 0x000fd0000c702670 */
[----:B------:R-:W-:Y:S02]  /*01d0*/  UIADD3 UR24, UR20, -0x1, URZ ;  /* 0xffffffff14187890 */ /* 0x000fe4000fffe03f */
[----:B------:R-:W-:Y:S02]  /*01e0*/  UISETP.EQ.AND UP0, UPT, UR20, URZ, UP0 ;  /* 0x0000003f1400728c */ /* 0x000fe40008702270 */
[----:B------:R-:W-:Y:S02]  /*01f0*/  UISETP.GE.U32.AND UP1, UPT, UR24, 0x2, UPT ;  /* 0x000000021800788c */ /* 0x000fe4000bf26070 */
[----:B------:R-:W-:Y:S01]  /*0200*/  USEL UR4, URZ, 0x1, !UP0 ;  /* 0x000000013f047887 */ /* 0x000fe2000c000000 */
[----:B0-----:R-:W-:-:S03]  /*0210*/  ISETP.NE.AND P0, PT, R5, RZ, PT ;  /* 0x000000ff0500720c */ /* 0x001fc60003f05270 */
[----:B------:R-:W-:-:S10]  /*0220*/  USEL UR4, UR4, 0x2, UP1 ;  /* 0x0000000204047887 */ /* 0x000fd40008800000 */
[----:B------:R-:W-:Y:S05]  /*0230*/  @P0 BRA `(.L_x_2) ;  /* 0x0000000000580947 */ /* 0x000fea0003800000 */
[----:B------:R-:W0:Y:S01]  /*0240*/  S2UR UR6, SR_CgaCtaId ;  /* 0x00000000000679c3 */ /* 0x000e220000008800 */
[----:B------:R-:W-:Y:S01]  /*0250*/  UMOV UR5, 0x400 ;  /* 0x0000040000057882 */ /* 0x000fe20000000000 */
[----:B------:R-:W-:Y:S01]  /*0260*/  UMOV UR7, 0x1 ;  /* 0x0000000100077882 */ /* 0x000fe20000000000 */
[----:B------:R-:W-:Y:S01]  /*0270*/  UMOV UR8, 0x80 ;  /* 0x0000008000087882 */ /* 0x000fe20000000000 */
[----:B------:R-:W-:Y:S01]  /*0280*/  ELECT P0, URZ, PT ;  /* 0x00000000003f782f */ /* 0x000fe20003800000 */
[----:B------:R-:W-:-:S04]  /*0290*/  UIADD3 UR8, -UR8, 0x100000, URZ ;  /* 0x0010000008087890 */ /* 0x000fc8000fffe13f */
[----:B------:R-:W-:Y:S02]  /*02a0*/  USHF.L.U32 UR9, UR8, 0xb, URZ ;  /* 0x0000000b08097899 */ /* 0x000fe4000800063f */
[----:B------:R-:W-:Y:S02]  /*02b0*/  USHF.L.U32 UR8, UR8, 0x1, URZ ;  /* 0x0000000108087899 */ /* 0x000fe4000800063f */
[----:B0-----:R-:W-:Y:S02]  /*02c0*/  ULEA UR5, UR6, UR5, 0x18 ;  /* 0x0000000506057291 */ /* 0x001fe4000f8ec03f */
[----:B------:R-:W-:-:S04]  /*02d0*/  UIADD3 UR6, -UR7, 0x100000, URZ ;  /* 0x0010000007067890 */ /* 0x000fc8000fffe13f */
[----:B------:R-:W-:Y:S02]  /*02e0*/  USHF.L.U32 UR7, UR6, 0xb, URZ ;  /* 0x0000000b06077899 */ /* 0x000fe4000800063f */
[----:B------:R-:W-:Y:S01]  /*02f0*/  USHF.L.U32 UR6, UR6, 0x1, URZ ;  /* 0x0000000106067899 */ /* 0x000fe2000800063f */
[----:B------:R-:W0:Y:S11]  /*0300*/  FENCE.VIEW.ASYNC.S ;  /* 0x00000000000073c6 */ /* 0x000e360000000000 */
[----:B0-----:R0:W1:Y:S01]  /*0310*/  SYNCS.EXCH.64 URZ, [UR5], UR6 ;  /* 0x00000006053f75b2 */ /* 0x0010620008000100 */
[----:B------:R0:W2:Y:S01]  /*0320*/  SYNCS.EXCH.64 URZ, [UR5+0x20], UR8 ;  /* 0x00002008053f75b2 */ /* 0x0000a20008000100 */
[----:B------:R0:W3:Y:S01]  /*0330*/  SYNCS.EXCH.64 URZ, [UR5+0x8], UR6 ;  /* 0x00000806053f75b2 */ /* 0x0000e20008000100 */
[----:B------:R0:W4:Y:S01]  /*0340*/  SYNCS.EXCH.64 URZ, [UR5+0x28], UR8 ;  /* 0x00002808053f75b2 */ /* 0x0001220008000100 */
[----:B------:R0:W0:Y:S01]  /*0350*/  SYNCS.EXCH.64 URZ, [UR5+0x10], UR6 ;  /* 0x00001006053f75b2 */ /* 0x0000220008000100 */
[----:B------:R0:W0:Y:S01]  /*0360*/  SYNCS.EXCH.64 URZ, [UR5+0x30], UR8 ;  /* 0x00003008053f75b2 */ /* 0x0000220008000100 */
[----:B------:R0:W0:Y:S01]  /*0370*/  SYNCS.EXCH.64 URZ, [UR5+0x18], UR6 ;  /* 0x00001806053f75b2 */ /* 0x0000220008000100 */
[----:B------:R0:W0:Y:S01]  /*0380*/  SYNCS.EXCH.64 URZ, [UR5+0x38], UR8 ;  /* 0x00003808053f75b2 */ /* 0x0000220008000100 */
[----:B------:R-:W-:Y:S01]  /*0390*/  NOP ;  /* 0x0000000000007918 */ /* 0x000fe20000000000 */
.L_x_2:
[----:B------:R-:W5:Y:S01]  /*03a0*/  SHFL.IDX PT, R5, R0, RZ, 0x1f ;  /* 0x00001fff00057589 */ /* 0x000f6200000e0000 */
[----:B------:R-:W-:Y:S01]  /*03b0*/  ELECT P0, URZ, PT ;  /* 0x00000000003f782f */ /* 0x000fe20003800000 */
[----:B------:R-:W-:Y:S01]  /*03c0*/  NOP ;  /* 0x0000000000007918 */ /* 0x000fe20000000000 */
[----:B------:R-:W-:Y:S01]  /*03d0*/  ELECT P1, URZ, PT ;  /* 0x00000000003f782f */ /* 0x000fe20003820000 */
[----:B------:R-:W1:Y:S01]  /*03e0*/  SHFL.IDX PT, R4, R0, RZ, 0x1f ;  /* 0x00001fff00047589 */ /* 0x000e6200000e0000 */
[----:B0-----:R-:W-:Y:S01]  /*03f0*/  UMOV UR6, 0x20 ;  /* 0x0000002000067882 */ /* 0x001fe20000000000 */
[----:B------:R-:W-:Y:S01]  /*0400*/  UMOV UR9, 0x80 ;  /* 0x0000008000097882 */ /* 0x000fe20000000000 */
[----:B------:R-:W-:Y:S01]  /*0410*/  NOP ;  /* 0x0000000000007918 */ /* 0x000fe20000000000 */
[----:B------:R0:W2:Y:S01]  /*0420*/  SHFL.IDX PT, R0, R3, RZ, 0x1f ;  /* 0x00001fff03007589 */ /* 0x0000a200000e0000 */
[----:B------:R-:W-:Y:S01]  /*0430*/  ULDC.64 UR28, c[0x0][0x208] ;  /* 0x00008200001c7ab9 */ /* 0x000fe20000000a00 */
[----:B0-----:R-:W-:-:S04]  /*0440*/  SHF.R.S32.HI R3, RZ, 0x1f, R2 ;  /* 0x0000001fff037819 */ /* 0x001fc80000011402 */
[----:B------:R-:W-:Y:S02]  /*0450*/  LEA.HI R3, R3, R2, RZ, 0x7 ;  /* 0x0000000203037211 */ /* 0x000fe400078f38ff */
[----:B-----5:R-:W-:Y:S02]  /*0460*/  ISETP.NE.OR P0, PT, R5, RZ, !P0 ;  /* 0x000000ff0500720c */ /* 0x020fe40004705670 */
[----:B------:R-:W-:Y:S02]  /*0470*/  LOP3.LUT R3, R3, 0xffffff80, RZ, 0xc0, !PT ;  /* 0xffffff8003037812 */ /* 0x000fe400078ec0ff */
[----:B-1----:R-:W-:Y:S02]  /*0480*/  ISETP.NE.OR P1, PT, R4, RZ, !P1 ;  /* 0x000000ff0400720c */ /* 0x002fe40004f25670 */
[----:B--2---:R-:W-:Y:S01]  /*0490*/  R2UR UR13, R0 ;  /* 0x00000000000d72ca */ /* 0x004fe200000e0000 */
[----:B------:R-:W-:-:S06]  /*04a0*/  IMAD.IADD R0, R2, 0x1, -R3 ;  /* 0x0000000102007824 */ /* 0x000fcc00078e0a03 */
[----:B------:R-:W-:-:S04]  /*04b0*/  VOTEU.ALL UP0, P0 ;  /* 0x00000000003f7886 */ /* 0x000fc80000000000 */
[----:B------:R-:W-:Y:S01]  /*04c0*/  VOTEU.ALL UP1, P1 ;  /* 0x00000000003f7886 */ /* 0x000fe20000820000 */
[----:B------:R-:W0:Y:S01]  /*04d0*/  @!UP0 S2UR UR8, SR_CgaCtaId ;  /* 0x00000000000889c3 */ /* 0x000e220000008800 */
[----:B------:R-:W-:Y:S01]  /*04e0*/  @!UP0 UMOV UR5, 0x400 ;  /* 0x0000040000058882 */ /* 0x000fe20000000000 */
[----:B------:R-:W-:-:S04]  /*04f0*/  @!UP0 UIADD3 UR6, -UR6, 0x100000, URZ ;  /* 0x0010000006068890 */ /* 0x000fc8000fffe13f */
[----:B------:R-:W-:Y:S02]  /*0500*/  @!UP0 USHF.L.U32 UR7, UR6, 0xb, URZ ;  /* 0x0000000b06078899 */ /* 0x000fe4000800063f */
[----:B------:R-:W-:Y:S01]  /*0510*/  @!UP0 USHF.L.U32 UR6, UR6, 0x1, URZ ;  /* 0x0000000106068899 */ /* 0x000fe2000800063f */
[----:B------:R-:W-:Y:S01]  /*0520*/  @!UP1 UMOV UR11, 0x400 ;  /* 0x00000400000b9882 */ /* 0x000fe20000000000 */
[----:B------:R-:W-:Y:S01]  /*0530*/  VOTEU.ALL UP2, P1 ;  /* 0x00000000003f7886 */ /* 0x000fe20000840000 */
[----:B------:R-:W-:Y:S01]  /*0540*/  VOTEU.ALL UP3, P1 ;  /* 0x00000000003f7886 */ /* 0x000fe20000860000 */
[----:B------:R-:W-:Y:S01]  /*0550*/  VOTEU.ALL UP4, P1 ;  /* 0x00000000003f7886 */ /* 0x000fe20000880000 */
[----:B------:R-:W1:Y:S01]  /*0560*/  @!UP1 S2UR UR12, SR_CgaCtaId ;  /* 0x00000000000c99c3 */ /* 0x000e620000008800 */
[----:B------:R-:W-:Y:S01]  /*0570*/  VOTEU.ALL UP5, P1 ;  /* 0x00000000003f7886 */ /* 0x000fe200008a0000 */
[----:B------:R-:W-:Y:S01]  /*0580*/  ISETP.NE.AND P1, PT, RZ, UR20, PT ;  /* 0x00000014ff007c0c */ /* 0x000fe2000bf25270 */
[----:B0-----:R-:W-:-:S02]  /*0590*/  @!UP0 ULEA UR5, UR8, UR5, 0x18 ;  /* 0x0000000508058291 */ /* 0x001fc4000f8ec03f */
[----:B------:R-:W-:-:S04]  /*05a0*/  @!UP1 UIADD3 UR8, -UR9, 0x100000, URZ ;  /* 0x0010000009089890 */ /* 0x000fc8000fffe13f */
[----:B------:R-:W-:Y:S02]  /*05b0*/  @!UP1 USHF.L.U32 UR9, UR8, 0xb, URZ ;  /* 0x0000000b08099899 */ /* 0x000fe4000800063f */
[----:B------:R-:W-:Y:S01]  /*05c0*/  @!UP1 USHF.L.U32 UR8, UR8, 0x1, URZ ;  /* 0x0000000108089899 */ /* 0x000fe2000800063f */
[----:B------:R-:W-:Y:S01]  /*05d0*/  VOTEU.ALL UP0, P0 ;  /* 0x00000000003f7886 */ /* 0x000fe20000000000 */
[----:B-1----:R-:W-:Y:S01]  /*05e0*/  @!UP1 ULEA UR11, UR12, UR11, 0x18 ;  /* 0x0000000b0c0b9291 */ /* 0x002fe2000f8ec03f */
[----:B------:R-:W-:Y:S01]  /*05f0*/  VOTEU.ALL UP1, P0 ;  /* 0x00000000003f7886 */ /* 0x000fe20000020000 */
[----:B------:R-:W0:Y:S02]  /*0600*/  FENCE.VIEW.ASYNC.S ;  /* 0x00000000000073c6 */ /* 0x000e240000000000 */
[----:B0-----:R-:W3:Y:S02]  /*0610*/  @!UP0 SYNCS.EXCH.64 URZ, [UR5+0x70], UR6 ;  /* 0x00007006053f85b2 */ /* 0x001ee40008000100 */
[----:B------:R0:W3:Y:S01]  /*0620*/  @!UP1 SYNCS.EXCH.64 URZ, [UR5+0x78], UR6 ;  /* 0x00007806053f95b2 */ /* 0x0000e20008000100 */
[----:B------:R-:W-:Y:S01]  /*0630*/  NOP ;  /* 0x0000000000007918 */ /* 0x000fe20000000000 */
[----:B0-----:R-:W-:-:S02]  /*0640*/  ULDC.64 UR6, c[0x0][0x598] ;  /* 0x0001660000067ab9 */ /* 0x001fc40000000a00 */
[----:B------:R-:W-:Y:S02]  /*0650*/  ISETP.NE.U32.AND P0, PT, RZ, UR6, PT ;  /* 0x00000006ff007c0c */ /* 0x000fe4000bf05070 */
[----:B------:R0:W3:Y:S02]  /*0660*/  @!UP2 SYNCS.EXCH.64 URZ, [UR11+0x50], UR8 ;  /* 0x000050080b3fa5b2 */ /* 0x0000e40008000100 */
[----:B------:R-:W-:Y:S01]  /*0670*/  ISETP.NE.AND.EX P0, PT, RZ, UR7, PT, P0 ;  /* 0x00000007ff007c0c */ /* 0x000fe2000bf05300 */
[----:B------:R0:W3:Y:S01]  /*0680*/  @!UP3 SYNCS.EXCH.64 URZ, [UR11+0x58], UR8 ;  /* 0x000058080b3fb5b2 */ /* 0x0000e20008000100 */
[----:B------:R0:W3:Y:S01]  /*0690*/  @!UP4 SYNCS.EXCH.64 URZ, [UR11+0x60], UR8 ;  /* 0x000060080b3fc5b2 */ /* 0x0000e20008000100 */
[----:B------:R0:W3:Y:S01]  /*06a0*/  @!UP5 SYNCS.EXCH.64 URZ, [UR11+0x68], UR8 ;  /* 0x000068080b3fd5b2 */ /* 0x0000e20008000100 */
[----:B------:R-:W-:Y:S01]  /*06b0*/  NOP ;  /* 0x0000000000007918 */ /* 0x000fe20000000000 */
[----:B---34-:R-:W-:Y:S08]  /*06c0*/  BAR.SYNC.DEFER_BLOCKING 0x0 ;  /* 0x0000000000007b1d */ /* 0x018ff00000010000 */
[----:B0-----:R-:W-:Y:S05]  /*06d0*/  @!P0 BRA `(.L_x_3) ;  /* 0x0000000000208947 */ /* 0x001fea0003800000 */
[----:B------:R-:W0:Y:S02]  /*06e0*/  LDC.64 R4, c[0x0][0x598] ;  /* 0x00016600ff047b82 */ /* 0x000e240000000a00 */
[----:B0-----:R-:W2:Y:S02]  /*06f0*/  LDG.E.64 R4, desc[UR28][R4.64] ;  /* 0x0000001c04047981 */ /* 0x001ea4000c1e1b00 */
[----:B--2---:R-:W-:-:S04]  /*0700*/  ISETP.NE.U32.AND P0, PT, R4, RZ, PT ;  /* 0x000000ff0400720c */ /* 0x004fc80003f05070 */
[----:B------:R-:W-:-:S13]  /*0710*/  ISETP.NE.AND.EX P0, PT, R5, RZ, PT, P0 ;  /* 0x000000ff0500720c */ /* 0x000fda0003f05300 */
[----:B------:R-:W-:Y:S05]  /*0720*/  @!P0 BRA `(.L_x_3) ;  /* 0x00000000000c8947 */ /* 0x000fea0003800000 */
[----:B------:R-:W2:Y:S02]  /*0730*/  LD.E R4, desc[UR28][R4.64] ;  /* 0x0000001c04047980 */ /* 0x000ea4000c101900 */
[----:B--2---:R-:W-:Y:S01]  /*0740*/  R2UR UR19, R4 ;  /* 0x00000000041372ca */ /* 0x004fe200000e0000 */
[----:B------:R-:W-:-:S14]  /*0750*/  BRA `(.L_x_4) ;  /* 0x0000000000247947 */ /* 0x000fdc0003800000 */
.L_x_3:
[----:B------:R-:W-:Y:S02]  /*0760*/  ULDC.64 UR6, c[0x0][0x588] ;  /* 0x0001620000067ab9 */ /* 0x000fe40000000a00 */
[----:B------:R-:W-:-:S04]  /*0770*/  ISETP.NE.U32.AND P0, PT, RZ, UR6, PT ;  /* 0x00000006ff007c0c */ /* 0x000fc8000bf05070 */
[----:B------:R-:W-:-:S13]  /*0780*/  ISETP.NE.AND.EX P0, PT, RZ, UR7, PT, P0 ;  /* 0x00000007ff007c0c */ /* 0x000fda000bf05300 */
[----:B------:R-:W-:Y:S05]  /*0790*/  @!P0 BRA `(.L_x_5) ;  /* 0x0000000000108947 */ /* 0x000fea0003800000 */
[----:B------:R-:W0:Y:S02]  /*07a0*/  LDC.64 R4, c[0x0][0x588] ;  /* 0x00016200ff047b82 */ /* 0x000e240000000a00 */
[----:B0-----:R-:W2:Y:S02]  /*07b0*/  LDG.E R4, desc[UR28][R4.64] ;  /* 0x0000001c04047981 */ /* 0x001ea4000c1e1900 */
[----:B--2---:R-:W-:Y:S01]  /*07c0*/  R2UR UR19, R4 ;  /* 0x00000000041372ca */ /* 0x004fe200000e0000 */
[----:B------:R-:W-:-:S14]  /*07d0*/  BRA `(.L_x_4) ;  /* 0x0000000000047947 */ /* 0x000fdc0003800000 */
.L_x_5:
[----:B------:R-:W-:-:S05]  /*07e0*/  ULDC UR19, c[0x0][0x580] ;  /* 0x0001600000137ab9 */ /* 0x000fca0000000800 */
.L_x_4:
[----:B------:R-:W-:Y:S02]  /*07f0*/  ULDC.64 UR6, c[0x0][0x5a0] ;  /* 0x0001680000067ab9 */ /* 0x000fe40000000a00 */
[----:B------:R-:W-:-:S04]  /*0800*/  ISETP.NE.U32.AND P0, PT, RZ, UR6, PT ;  /* 0x00000006ff007c0c */ /* 0x000fc8000bf05070 */
[----:B------:R-:W-:-:S13]  /*0810*/  ISETP.NE.AND.EX P0, PT, RZ, UR7, PT, P0 ;  /* 0x00000007ff007c0c */ /* 0x000fda000bf05300 */
[----:B------:R-:W-:Y:S05]  /*0820*/  @!P0 BRA `(.L_x_6) ;  /* 0x0000000000208947 */ /* 0x000fea0003800000 */
        /* <DEDUP_REMOVED lines=8> */
.L_x_6:
        /* <DEDUP_REMOVED lines=8> */
.L_x_8:
[----:B------:R-:W-:-:S05]  /*0930*/  ULDC UR18, c[0x0][0x584] ;  /* 0x0001610000127ab9 */ /* 0x000fca0000000800 */
.L_x_7:
[----:B------:R-:W0:Y:S01]  /*0940*/  S2UR UR7, SR_CTAID.Y ;  /* 0x00000000000779c3 */ /* 0x000e220000002600 */
[----:B------:R-:W-:Y:S01]  /*0950*/  ULDC UR5, c[0x0][0x65c] ;  /* 0x0001970000057ab9 */ /* 0x000fe20000000800 */
[----:B------:R-:W-:Y:S01]  /*0960*/  UISETP.NE.AND UP0, UPT, UR20, 0x2, UPT ;  /* 0x000000021400788c */ /* 0x000fe2000bf05270 */
[----:B------:R-:W-:Y:S01]  /*0970*/  IMAD.MOV.U32 R6, RZ, RZ, -0x1 ;  /* 0xffffffffff067424 */ /* 0x000fe200078e00ff */
[----:B------:R-:W-:Y:S01]  /*0980*/  UISETP.NE.AND UP2, UPT, UR5, 0x1, UPT ;  /* 0x000000010500788c */ /* 0x000fe2000bf45270 */
[----:B------:R-:W-:-:S03]  /*0990*/  PRMT R3, RZ, 0x7610, R3 ;  /* 0x00007610ff037816 */ /* 0x000fc60000000003 */
[----:B------:R-:W1:Y:S01]  /*09a0*/  S2UR UR6, SR_CTAID.X ;  /* 0x00000000000679c3 */ /* 0x000e620000002500 */
[----:B------:R2:W-:Y:S06]  /*09b0*/  STL [R1+0x27c], R6 ;  /* 0x00027c0601007387 */ /* 0x0005ec0000100800 */
[----:B------:R-:W-:Y:S01]  /*09c0*/  @UP2 ULDC UR16, c[0x0][0x10] ;  /* 0x0000040000102ab9 */ /* 0x000fe20000000800 */
[----:B------:R-:W-:Y:S01]  /*09d0*/  @UP2 UMOV UR9, URZ ;  /* 0x0000003f00092c82 */ /* 0x000fe20008000000 */
[----:B------:R-:W3:Y:S01]  /*09e0*/  LDC.64 R4, c[0x0][0x650] ;  /* 0x00019400ff047b82 */ /* 0x000ee20000000a00 */
[----:B------:R-:W-:Y:S01]  /*09f0*/  @UP2 UMOV UR5, URZ ;  /* 0x0000003f00052c82 */ /* 0x000fe20008000000 */
[----:B0-----:R-:W-:-:S02]  /*0a00*/  @UP2 UMOV UR11, UR7 ;  /* 0x00000007000b2c82 */ /* 0x001fc40008000000 */
[----:B------:R-:W-:Y:S01]  /*0a10*/  @UP2 UMOV UR8, UR11 ;  /* 0x0000000b00082c82 */ /* 0x000fe20008000000 */
[----:B------:R-:W-:Y:S01]  /*0a20*/  @!UP2 UMOV UR11, UR7 ;  /* 0x00000007000bac82 */ /* 0x000fe20008000000 */
[----:B------:R-:W-:Y:S01]  /*0a30*/  UMOV UR7, URZ ;  /* 0x0000003f00077c82 */ /* 0x000fe20008000000 */
[----:B-1----:R-:W-:-:S03]  /*0a40*/  @UP2 UIMAD.WIDE.U32 UR16, UR6, UR16, UR8 ;  /* 0x00000010061022a5 */ /* 0x002fc6000f8e0008 */
[----:B------:R-:W-:Y:S01]  /*0a50*/  @!UP2 ULDC UR8, c[0x0][0xc] ;  /* 0x000003000008aab9 */ /* 0x000fe20000000800 */
[----:B------:R-:W-:Y:S01]  /*0a60*/  ULDC UR14, c[0x0][0xc] ;  /* 0x00000300000e7ab9 */ /* 0x000fe20000000800 */
[----:B------:R-:W-:Y:S01]  /*0a70*/  ULDC UR15, c[0x0][0x10] ;  /* 0x00000400000f7ab9 */ /* 0x000fe20000000800 */
[----:B------:R-:W-:Y:S02]  /*0a80*/  @!UP2 UIMAD.WIDE.U32 UR8, UR8, UR11, UR6 ;  /* 0x0000000b0808a2a5 */ /* 0x000fe4000f8e0006 */
[----:B------:R-:W-:Y:S02]  /*0a90*/  UIMAD.WIDE.U32 UR14, UR14, UR15, URZ ;  /* 0x0000000f0e0e72a5 */ /* 0x000fe4000f8e003f */
[----:B------:R-:W-:-:S03]  /*0aa0*/  @UP2 UIADD3 UR12, UR17, UR5, URZ ;  /* 0x00000005110c2290 */ /* 0x000fc6000fffe03f */
[----:B------:R-:W-:Y:S01]  /*0ab0*/  ULDC UR5, c[0x0][0x14] ;  /* 0x0000050000057ab9 */ /* 0x000fe20000000800 */
[----:B------:R-:W-:Y:S01]  /*0ac0*/  @!UP2 UMOV UR16, UR8 ;  /* 0x000000080010ac82 */ /* 0x000fe20008000000 */
[----:B------:R-:W-:Y:S02]  /*0ad0*/  UIMAD.WIDE.U32 UR26, UR14, UR5, URZ ;  /* 0x000000050e1a72a5 */ /* 0x000fe4000f8e003f */
[----:B------:R-:W-:Y:S02]  /*0ae0*/  UIMAD UR5, UR15, UR5, URZ ;  /* 0x000000050f0572a4 */ /* 0x000fe4000f8e023f */
[----:B------:R-:W-:Y:S02]  /*0af0*/  UIADD3 UR8, UP1, UR16, UR26, URZ ;  /* 0x0000001a10087290 */ /* 0x000fe4000ff3e03f */
[----:B------:R-:W-:Y:S01]  /*0b00*/  UIADD3 UR5, UR27, UR5, URZ ;  /* 0x000000051b057290 */ /* 0x000fe2000fffe03f */
[----:B------:R-:W-:Y:S01]  /*0b10*/  @!UP2 UMOV UR12, UR9 ;  /* 0x00000009000cac82 */ /* 0x000fe20008000000 */
[----:B------:R-:W-:-:S02]  /*0b20*/  USEL UR8, UR8, UR16, !UP0 ;  /* 0x0000001008087287 */ /* 0x000fc4000c000000 */
[----:B------:R-:W-:-:S04]  /*0b30*/  UIADD3.X UR9, UR12, UR5, URZ, UP1, !UPT ;  /* 0x000000050c097290 */ /* 0x000fc80008ffe43f */
[----:B------:R-:W-:Y:S01]  /*0b40*/  USEL UR9, UR9, UR12, !UP0 ;  /* 0x0000000c09097287 */ /* 0x000fe2000c000000 */
[----:B---3--:R-:W-:Y:S01]  /*0b50*/  ISETP.LE.U32.AND P0, PT, R4, UR8, PT ;  /* 0x0000000804007c0c */ /* 0x008fe2000bf03070 */
[----:B--2---:R-:W-:-:S04]  /*0b60*/  IMAD.U32 R6, RZ, RZ, UR8 ;  /* 0x00000008ff067e24 */ /* 0x004fc8000f8e00ff */
[----:B------:R-:W-:-:S05]  /*0b70*/  IMAD.U32 R4, RZ, RZ, UR9 ;  /* 0x00000009ff047e24 */ /* 0x000fca000f8e00ff */
[----:B------:R-:W-:Y:S01]  /*0b80*/  ISETP.GE.U32.AND.EX P0, PT, R4, R5, PT, P0 ;  /* 0x000000050400720c */ /* 0x000fe20003f06100 */
[----:B------:R-:W-:Y:S02]  /*0b90*/  IMAD.MOV.U32 R5, RZ, RZ, -0x1 ;  /* 0xffffffffff057424 */ /* 0x000fe400078e00ff */
[----:B------:R-:W-:-:S03]  /*0ba0*/  IMAD.MOV.U32 R4, RZ, RZ, -0x1 ;  /* 0xffffffffff047424 */ /* 0x000fc600078e00ff */
[----:B------:R0:W-:Y:S04]  /*0bb0*/  STL [R1+0x280], R5 ;  /* 0x0002800501007387 */ /* 0x0001e80000100800 */
[----:B------:R1:W-:Y:S01]  /*0bc0*/  STL [R1+0x270], R4 ;  /* 0x0002700401007387 */ /* 0x0003e20000100800 */
[----:B0-----:R-:W-:-:S05]  /*0bd0*/  IMAD.U32 R5, RZ, RZ, UR9 ;  /* 0x00000009ff057e24 */ /* 0x001fca000f8e00ff */
[----:B------:R1:W-:Y:S04]  /*0be0*/  STL [R1+0x274], R5 ;  /* 0x0002740501007387 */ /* 0x0003e80000100800 */
[----:B------:R1:W-:Y:S01]  /*0bf0*/  STL [R1+0x278], R6 ;  /* 0x0002780601007387 */ /* 0x0003e20000100800 */
[----:B------:R-:W-:Y:S05]  /*0c00*/  @P0 BRA `(.L_x_9) ;  /* 0x0000000400980947 */ /* 0x000fea0003800000 */
[----:B------:R-:W-:Y:S01]  /*0c10*/  I2FP.F32.U32 R3, UR6 ;  /* 0x0000000600037c45 */ /* 0x000fe20008201000 */
[----:B------:R-:W-:Y:S01]  /*0c20*/  ULDC.64 UR22, c[0x0][0x628] ;  /* 0x00018a0000167ab9 */ /* 0x000fe20000000a00 */
[----:B------:R-:W-:Y:S01]  /*0c30*/  ULDC UR8, c[0x0][0x150] ;  /* 0x0000540000087ab9 */ /* 0x000fe20000000800 */
[----:B------:R-:W-:Y:S01]  /*0c40*/  ISETP.NE.U32.AND P0, PT, RZ, UR22, PT ;  /* 0x00000016ff007c0c */ /* 0x000fe2000bf05070 */
[----:B------:R-:W-:Y:S01]  /*0c50*/  ULDC UR21, c[0x0][0x630] ;  /* 0x00018c0000157ab9 */ /* 0x000fe20000000800 */
[----:B------:R-:W-:Y:S01]  /*0c60*/  FMUL R3, R3, UR8 ;  /* 0x0000000803037c20 */ /* 0x000fe20008400000 */
[----:B------:R-:W-:Y:S01]  /*0c70*/  R2UR UR25, R6 ;  /* 0x00000000061972ca */ /* 0x000fe200000e0000 */
[----:B------:R-:W-:Y:S01]  /*0c80*/  ULDC UR31, c[0x0][0x154] ;  /* 0x00005500001f7ab9 */ /* 0x000fe20000000800 */
[----:B------:R-:W-:Y:S01]  /*0c90*/  ISETP.NE.AND.EX P0, PT, RZ, UR23, PT, P0 ;  /* 0x00000017ff007c0c */ /* 0x000fe2000bf05300 */
[----:B-1----:R0:W1:Y:S01]  /*0ca0*/  F2I.U32.TRUNC.NTZ R4, R3 ;  /* 0x0000000300047305 */ /* 0x002062000020f000 */
[----:B------:R-:W-:-:S02]  /*0cb0*/  R2UR UR30, R5 ;  /* 0x00000000051e72ca */ /* 0x000fc400000e0000 */
[----:B------:R-:W-:Y:S02]  /*0cc0*/  R2UR UR8, R6 ;  /* 0x00000000060872ca */ /* 0x000fe400000e0000 */
[----:B------:R-:W-:-:S07]  /*0cd0*/  R2UR UR9, R5 ;  /* 0x00000000050972ca */ /* 0x000fce00000e0000 */
[----:B0-----:R-:W-:Y:S08]  /*0ce0*/  @!P0 BRA `(.L_x_10) ;  /* 0x0000000000308947 */ /* 0x001ff00003800000 */
[----:B------:R-:W-:Y:S01]  /*0cf0*/  R2UR UR8, R6 ;  /* 0x00000000060872ca */ /* 0x000fe200000e0000 */
[----:B------:R-:W-:Y:S01]  /*0d00*/  ULDC UR12, c[0x0][0x634] ;  /* 0x00018d00000c7ab9 */ /* 0x000fe20000000800 */
[----:B------:R-:W-:-:S11]  /*0d10*/  R2UR UR20, R5 ;  /* 0x00000000051472ca */ /* 0x000fd600000e0000 */
[----:B------:R-:W-:-:S04]  /*0d20*/  UIADD3 UR12, UP1, UR8, UR12, URZ ;  /* 0x0000000c080c7290 */ /* 0x000fc8000ff3e03f */
[----:B------:R-:W-:-:S04]  /*0d30*/  UIADD3.X UR20, URZ, UR20, URZ, UP1, !UPT ;  /* 0x000000143f147290 */ /* 0x000fc80008ffe43f */
[----:B------:R-:W-:-:S04]  /*0d40*/  UIMAD.WIDE.U32 UR8, UR20, UR22, URZ ;  /* 0x00000016140872a5 */ /* 0x000fc8000f8e003f */
[----:B------:R-:W-:Y:S02]  /*0d50*/  UIMAD.WIDE.U32 UR14, UP1, UR12, UR23, UR8 ;  /* 0x000000170c0e72a5 */ /* 0x000fe4000f820008 */
[----:B------:R-:W-:Y:S02]  /*0d60*/  UIMAD.WIDE.U32 UR8, UR12, UR22, URZ ;  /* 0x000000160c0872a5 */ /* 0x000fe4000f8e003f */
[----:B------:R-:W-:Y:S02]  /*0d70*/  UIADD3.X UR17, URZ, URZ, URZ, UP1, !UPT ;  /* 0x0000003f3f117290 */ /* 0x000fe40008ffe43f */
[----:B------:R-:W-:Y:S01]  /*0d80*/  UIADD3 URZ, UP1, UR9, UR14, URZ ;  /* 0x0000000e093f7290 */ /* 0x000fe2000ff3e03f */
[----:B------:R-:W-:-:S03]  /*0d90*/  UMOV UR16, UR15 ;  /* 0x0000000f00107c82 */ /* 0x000fc60008000000 */
[----:B------:R-:W-:-:S12]  /*0da0*/  UIMAD.WIDE.U32.X UR8, UR20, UR23, UR16, UP1 ;  /* 0x00000017140872a5 */ /* 0x000fd800088e0410 */
.L_x_10:
[----:B------:R-:W-:Y:S01]  /*0db0*/  USHF.R.U64 UR7, UR8, UR21, UR9 ;  /* 0x0000001508077299 */ /* 0x000fe20008001209 */
[----:B------:R-:W-:Y:S01]  /*0dc0*/  I2FP.F32.U32 R3, UR11 ;  /* 0x0000000b00037c45 */ /* 0x000fe20008201000 */
[----:B------:R-:W-:Y:S01]  /*0dd0*/  USHF.R.U32.HI UR8, URZ, UR21, UR9 ;  /* 0x000000153f087299 */ /* 0x000fe20008011609 */
[----:B-1----:R-:W-:Y:S01]  /*0de0*/  R2UR UR20, R4 ;  /* 0x00000000041472ca */ /* 0x002fe200000e0000 */
[----:B------:R-:W-:Y:S02]  /*0df0*/  UIADD3 UR23, UP1, URZ, -UR7, URZ ;  /* 0x800000073f177290 */ /* 0x000fe4000ff3e03f */
[----:B------:R-:W-:Y:S01]  /*0e00*/  FMUL R3, R3, UR31 ;  /* 0x0000001f03037c20 */ /* 0x000fe20008400000 */
[----:B------:R-:W-:Y:S01]  /*0e10*/  ULDC.64 UR14, c[0x0][0x620] ;  /* 0x00018800000e7ab9 */ /* 0x000fe20000000a00 */
[----:B------:R-:W-:Y:S01]  /*0e20*/  UIADD3.X UR8, URZ, ~UR8, URZ, UP1, !UPT ;  /* 0x800000083f087290 */ /* 0x000fe20008ffe43f */
[----:B------:R-:W-:Y:S01]  /*0e30*/  UMOV UR16, UR25 ;  /* 0x0000001900107c82 */ /* 0x000fe20008000000 */
[----:B------:R-:W-:-:S02]  /*0e40*/  UMOV UR17, UR30 ;  /* 0x0000001e00117c82 */ /* 0x000fc40008000000 */
[----:B------:R-:W-:Y:S01]  /*0e50*/  UIMAD UR8, UR8, UR14, URZ ;  /* 0x0000000e080872a4 */ /* 0x000fe2000f8e023f */
[----:B------:R-:W0:Y:S01]  /*0e60*/  F2I.U32.TRUNC.NTZ R3, R3 ;  /* 0x0000000300037305 */ /* 0x000e22000020f000 */
[----:B------:R-:W-:Y:S02]  /*0e70*/  UIMAD.WIDE.U32 UR16, UR23, UR14, UR16 ;  /* 0x0000000e171072a5 */ /* 0x000fe4000f8e0010 */
[----:B------:R-:W-:Y:S01]  /*0e80*/  UIMAD UR23, UR23, UR15, UR8 ;  /* 0x0000000f171772a4 */ /* 0x000fe2000f8e0208 */
[----:B------:R-:W-:Y:S02]  /*0e90*/  ULDC UR25, c[0x0][0x608] ;  /* 0x0001820000197ab9 */ /* 0x000fe40000000800 */
[----:B------:R-:W-:Y:S01]  /*0ea0*/  ULDC UR15, c[0x0][0x618] ;  /* 0x00018600000f7ab9 */ /* 0x000fe20000000800 */
[----:B------:R-:W-:Y:S01]  /*0eb0*/  UIADD3 UR23, UR17, UR23, URZ ;  /* 0x0000001711177290 */ /* 0x000fe2000fffe03f */
[----:B------:R-:W-:Y:S01]  /*0ec0*/  ULDC.64 UR8, c[0x0][0x640] ;  /* 0x0001900000087ab9 */ /* 0x000fe20000000a00 */
[----:B------:R-:W-:-:S02]  /*0ed0*/  ULDC UR30, c[0x0][0x658] ;  /* 0x00019600001e7ab9 */ /* 0x000fc40000000800 */
[----:B------:R-:W-:Y:S01]  /*0ee0*/  USHF.R.U64 UR16, UR16, UR15, UR23 ;  /* 0x0000000f10107299 */ /* 0x000fe20008001217 */
[----:B------:R-:W-:Y:S01]  /*0ef0*/  ISETP.NE.U32.AND P0, PT, RZ, UR8, PT ;  /* 0x00000008ff007c0c */ /* 0x000fe2000bf05070 */
[----:B------:R-:W-:Y:S01]  /*0f00*/  USHF.R.U32.HI UR23, URZ, UR15, UR23 ;  /* 0x0000000f3f177299 */ /* 0x000fe20008011617 */
[----:B0-----:R-:W-:Y:S01]  /*0f10*/  R2UR UR22, R3 ;  /* 0x00000000031672ca */ /* 0x001fe200000e0000 */
[----:B------:R-:W-:Y:S01]  /*0f20*/  UIADD3 UR20, -UR20, URZ, URZ ;  /* 0x0000003f14147290 */ /* 0x000fe2000fffe13f */
[----:B------:R-:W-:Y:S01]  /*0f30*/  ISETP.NE.AND.EX P0, PT, RZ, UR9, PT, P0 ;  /* 0x00000009ff007c0c */ /* 0x000fe2000bf05300 */
[----:B------:R-:W-:Y:S02]  /*0f40*/  USHF.R.U64 UR36, UR16, UR25, UR23 ;  /* 0x0000001910247299 */ /* 0x000fe40008001217 */
[----:B------:R-:W-:Y:S01]  /*0f50*/  USHF.R.U32.HI UR23, URZ, UR25, UR23 ;  /* 0x000000193f177299 */ /* 0x000fe20008011617 */
[----:B------:R-:W-:Y:S01]  /*0f60*/  UMOV UR32, 0xffffffff ;  /* 0xffffffff00207882 */ /* 0x000fe20000000000 */
[----:B------:R-:W-:-:S02]  /*0f70*/  ULDC UR21, c[0x0][0x144] ;  /* 0x0000510000157ab9 */ /* 0x000fc40000000800 */
[----:B------:R-:W-:Y:S02]  /*0f80*/  USHF.R.U64 UR37, UR36, UR30, UR23 ;  /* 0x0000001e24257299 */ /* 0x000fe40008001217 */
[----:B------:R-:W-:Y:S02]  /*0f90*/  USHF.R.U32.HI UR23, URZ, UR30, UR23 ;  /* 0x0000001e3f177299 */ /* 0x000fe40008011617 */
[----:B------:R-:W-:Y:S01]  /*0fa0*/  USHF.L.U32 UR17, UR32, UR30, URZ ;  /* 0x0000001e20117299 */ /* 0x000fe2000800063f */
[----:B------:R-:W-:Y:S01]  /*0fb0*/  ULDC UR12, c[0x0][0x600] ;  /* 0x00018000000c7ab9 */ /* 0x000fe20000000800 */
[----:B------:R-:W-:Y:S01]  /*0fc0*/  UMOV UR31, 0x1 ;  /* 0x00000001001f7882 */ /* 0x000fe20000000000 */
[----:B------:R-:W-:Y:S02]  /*0fd0*/  UIMAD UR6, UR21, UR20, UR6 ;  /* 0x00000014150672a4 */ /* 0x000fe4000f8e0206 */
[----:B------:R-:W-:Y:S02]  /*0fe0*/  UIADD3 UR14, UR12, -0x1, URZ ;  /* 0xffffffff0c0e7890 */ /* 0x000fe4000fffe03f */
[----:B------:R-:W-:-:S02]  /*0ff0*/  USHF.L.U32 UR15, UR31, UR30, URZ ;  /* 0x0000001e1f0f7299 */ /* 0x000fc4000800063f */
[----:B------:R-:W-:Y:S02]  /*1000*/  ULOP3.LUT UR17, URZ, UR17, URZ, 0x33, !UPT ;  /* 0x000000113f117292 */ /* 0x000fe4000f8e333f */
[----:B------:R-:W-:Y:S01]  /*1010*/  UIADD3 UR33, -UR22, URZ, URZ ;  /* 0x0000003f16217290 */ /* 0x000fe2000fffe13f */
[----:B------:R-:W-:Y:S01]  /*1020*/  ULDC UR38, c[0x0][0x148] ;  /* 0x0000520000267ab9 */ /* 0x000fe20000000800 */
[----:B------:R-:W-:Y:S01]  /*1030*/  ULDC UR34, c[0x0][0x648] ;  /* 0x0001920000227ab9 */ /* 0x000fe20000000800 */
[----:B------:R-:W-:Y:S01]  /*1040*/  ULDC UR35, c[0x0][0x638] ;  /* 0x00018e0000237ab9 */ /* 0x000fe20000000800 */
[----:B------:R-:W-:Y:S01]  /*1050*/  UMOV UR20, UR37 ;  /* 0x0000002500147c82 */ /* 0x000fe20008000000 */
[----:B------:R-:W-:Y:S01]  /*1060*/  UMOV UR21, UR23 ;  /* 0x0000001700157c82 */ /* 0x000fe20008000000 */
[----:B------:R-:W-:Y:S06]  /*1070*/  @!P0 BRA `(.L_x_11) ;  /* 0x0000000000308947 */ /* 0x000fec0003800000 */
[----:B------:R-:W-:Y:S02]  /*1080*/  ULDC UR25, c[0x0][0x64c] ;  /* 0x0001930000197ab9 */ /* 0x000fe40000000800 */
        /* <DEDUP_REMOVED lines=8> */
[----:B------:R-:W-:-:S07]  /*1110*/  UIMAD.WIDE.U32.X UR8, UR32, UR9, UR30, UP1 ;  /* 0x00000009200872a5 */ /* 0x000fce00088e041e */
[----:B------:R-:W-:Y:S01]  /*1120*/  UMOV UR20, UR8 ;  /* 0x0000000800147c82 */ /* 0x000fe20008000000 */
[----:B------:R-:W-:-:S05]  /*1130*/  UMOV UR21, UR9 ;  /* 0x0000000900157c82 */ /* 0x000fca0008000000 */
.L_x_11:
[----:B------:R-:W-:Y:S01]  /*1140*/  USHF.R.U64 UR8, UR20, UR34, UR21 ;  /* 0x0000002214087299 */ /* 0x000fe20008001215 */
[----:B------:R-:W-:Y:S01]  /*1150*/  IMAD.U32 R6, RZ, RZ, UR7 ;  /* 0x00000007ff067e24 */ /* 0x000fe2000f8e00ff */
[----:B------:R-:W-:Y:S01]  /*1160*/  ULOP3.LUT UR17, UR36, UR17, URZ, 0xc0, !UPT ;  /* 0x0000001124117292 */ /* 0x000fe2000f8ec03f */
[----:B------:R-:W-:Y:S01]  /*1170*/  IMAD.MOV.U32 R3, RZ, RZ, 0x1 ;  /* 0x00000001ff037424 */ /* 0x000fe200078e00ff */
[----:B------:R-:W-:Y:S02]  /*1180*/  UIADD3 UR9, -UR8, URZ, URZ ;  /* 0x0000003f08097290 */ /* 0x000fe4000fffe13f */
[----:B------:R-:W-:Y:S01]  /*1190*/  UIMAD UR15, UR15, UR8, UR17 ;  /* 0x000000080f0f72a4 */ /* 0x000fe2000f8e0211 */
[----:B------:R0:W-:Y:S01]  /*11a0*/  STL [R1+0x270], R6 ;  /* 0x0002700601007387 */ /* 0x0001e20000100800 */
[----:B------:R-:W-:Y:S02]  /*11b0*/  @UP2 UIMAD UR6, UR38, UR33, UR11 ;  /* 0x00000021260622a4 */ /* 0x000fe4000f8e020b */
[----:B------:R-:W-:-:S02]  /*11c0*/  ULOP3.LUT UR14, UR16, UR14, URZ, 0xc0, !UPT ;  /* 0x0000000e100e7292 */ /* 0x000fc4000f8ec03f */
[----:B------:R-:W-:-:S03]  /*11d0*/  UIMAD UR8, UR9, UR35, UR37 ;  /* 0x00000023090872a4 */ /* 0x000fc6000f8e0225 */
[----:B------:R-:W-:Y:S01]  /*11e0*/  ULDC UR9, c[0x0][0x610] ;  /* 0x0001840000097ab9 */ /* 0x000fe20000000800 */
[----:B------:R-:W-:Y:S02]  /*11f0*/  UIMAD UR8, UR8, UR12, UR14 ;  /* 0x0000000c080872a4 */ /* 0x000fe4000f8e020e */
[----:B------:R-:W-:-:S04]  /*1200*/  UIMAD UR6, UR15, UR9, UR6 ;  /* 0x000000090f0672a4 */ /* 0x000fc8000f8e0206 */
[----:B------:R-:W-:Y:S02]  /*1210*/  USEL UR9, UR8, UR6, !UP2 ;  /* 0x0000000608097287 */ /* 0x000fe4000d000000 */
[----:B------:R-:W-:-:S04]  /*1220*/  USEL UR6, UR6, UR8, !UP2 ;  /* 0x0000000806067287 */ /* 0x000fc8000d000000 */
[----:B------:R-:W-:Y:S02]  /*1230*/  IMAD.U32 R5, RZ, RZ, UR9 ;  /* 0x00000009ff057e24 */ /* 0x000fe4000f8e00ff */
[----:B------:R-:W-:-:S05]  /*1240*/  IMAD.U32 R4, RZ, RZ, UR6 ;  /* 0x00000006ff047e24 */ /* 0x000fca000f8e00ff */
[----:B------:R0:W-:Y:S04]  /*1250*/  STL [R1+0x27c], R4 ;  /* 0x00027c0401007387 */ /* 0x0001e80000100800 */
[----:B------:R0:W-:Y:S02]  /*1260*/  STL [R1+0x280], R5 ;  /* 0x0002800501007387 */ /* 0x0001e40000100800 */
.L_x_9:
[----:B------:R-:W-:Y:S02]  /*1270*/  ULDC UR6, c[0x0][0x28c] ;  /* 0x0000a30000067ab9 */ /* 0x000fe40000000800 */
[----:B------:R-:W-:-:S04]  /*1280*/  UIADD3 UR6, UR6, 0x7f, URZ ;  /* 0x0000007f06067890 */ /* 0x000fc8000fffe03f */
[----:B------:R-:W-:-:S04]  /*1290*/  USHF.R.S32.HI UR7, URZ, 0x1f, UR6 ;  /* 0x0000001f3f077899 */ /* 0x000fc80008011406 */
[----:B------:R-:W-:-:S04]  /*12a0*/  ULEA.HI UR6, UR7, UR6, URZ, 0x7 ;  /* 0x0000000607067291 */ /* 0x000fc8000f8f383f */
[----:B------:R-:W-:Y:S01]  /*12b0*/  USHF.R.S32.HI UR6, URZ, 0x7, UR6 ;  /* 0x000000073f067899 */ /* 0x000fe20008011406 */
[----:B------:R-:W-:Y:S11]  /*12c0*/  @!P1 BRA `(.L_x_12) ;  /* 0x0000018000189947 */ /* 0x000ff60003800000 */
[----:B------:R-:W-:-:S06]  /*12d0*/  UISETP.GT.U32.AND UP1, UPT, UR24, 0x1, UPT ;  /* 0x000000011800788c */ /* 0x000fcc000bf24070 */
[----:B------:R-:W-:-:S13]  /*12e0*/  PLOP3.LUT P0, PT, PT, PT, UP1, 0x80, 0x0 ;  /* 0x000000000000781c */ /* 0x000fda0003f0f018 */
[----:B------:R-:W-:Y:S05]  /*12f0*/  @P0 EXIT ;  /* 0x000000000000094d */ /* 0x000fea0003800000 */
.L_x_13:
[----:B------:R-:W-:-:S08]  /*1300*/  NOP ;  /* 0x0000000000007918 */ /* 0x000fd00000000000 */
[----:B------:R-:W2:Y:S02]  /*1310*/  USETMAXREG.TRY_ALLOC.CTAPOOL UP1, 0xe8 ;  /* 0x000000e8000079c8 */ /* 0x000ea40008020600 */
[----:B--2---:R-:W-:-:S13]  /*1320*/  PLOP3.LUT P0, PT, PT, PT, UP1, 0x80, 0x0 ;  /* 0x000000000000781c */ /* 0x004fda0003f0f018 */
[----:B------:R-:W-:Y:S05]  /*1330*/  @!P0 BRA `(.L_x_13) ;  /* 0xfffffffc00f08947 */ /* 0x000fea000383ffff */
[----:B------:R-:W-:-:S13]  /*1340*/  LOP3.LUT P0, RZ, R3, 0xff, RZ, 0xc0, !PT ;  /* 0x000000ff03ff7812 */ /* 0x000fda000780c0ff */
[----:B------:R-:W-:Y:S05]  /*1350*/  @!P0 EXIT ;  /* 0x000000000000894d */ /* 0x000fea0003800000 */
[----:B------:R-:W-:Y:S01]  /*1360*/  SHF.R.S32.HI R3, RZ, 0x1f, R0 ;  /* 0x0000001fff037819 */ /* 0x000fe20000011400 */
[----:B------:R-:W2:Y:S01]  /*1370*/  S2UR UR11, SR_CgaCtaId ;  /* 0x00000000000b79c3 */ /* 0x000ea20000008800 */
[----:B------:R-:W-:Y:S01]  /*1380*/  ULDC UR20, c[0x0][0x284] ;  /* 0x0000a10000147ab9 */ /* 0x000fe20000000800 */
[----:B------:R-:W-:Y:S01]  /*1390*/  UIADD3 UR15, UR13, -0x1, URZ ;  /* 0xffffffff0d0f7890 */ /* 0x000fe2000fffe03f */
[CC--:B01----:R-:W-:Y:S01]  /*13a0*/  LEA.HI R4, R3.reuse, R0.reuse, RZ, 0x2 ;  /* 0x0000000003047211 */ /* 0x0c3fe200078f10ff */
[----:B------:R-:W-:Y:S01]  /*13b0*/  USHF.R.U32.HI UR14, URZ, 0x2, UR6 ;  /* 0x000000023f0e7899 */ /* 0x000fe20008011606 */
[----:B------:R-:W-:Y:S01]  /*13c0*/  LEA.HI R3, R3, R0, RZ, 0x5 ;  /* 0x0000000003037211 */ /* 0x000fe200078f28ff */
[----:B------:R-:W-:Y:S01]  /*13d0*/  UISETP.LT.AND UP1, UPT, UR6, 0x1, UPT ;  /* 0x000000010600788c */ /* 0x000fe2000bf21270 */
[--C-:B------:R-:W-:Y:S01]  /*13e0*/  SHF.R.S32.HI R2, RZ, 0x2, R4.reuse ;  /* 0x00000002ff027819 */ /* 0x100fe20000011404 */
[----:B------:R-:W-:Y:S01]  /*13f0*/  UMOV UR9, 0x400 ;  /* 0x0000040000097882 */ /* 0x000fe20000000000 */
[----:B------:R-:W-:Y:S01]  /*1400*/  SHF.R.S32.HI R5, RZ, 0x1f, R4 ;  /* 0x0000001fff057819 */ /* 0x000fe20000011404 */
[----:B------:R-:W-:Y:S01]  /*1410*/  ULOP3.LUT UR10, UR6, 0x3, URZ, 0xc0, !UPT ;  /* 0x00000003060a7892 */ /* 0x000fe2000f8ec03f */
[----:B------:R-:W-:Y:S01]  /*1420*/  SHF.R.S32.HI R7, RZ, 0x5, R3 ;  /* 0x00000005ff077819 */ /* 0x000fe20000011403 */
[----:B------:R-:W-:Y:S01]  /*1430*/  USHF.L.U32 UR12, UR15, 0x3, URZ ;  /* 0x000000030f0c7899 */ /* 0x000fe2000800063f */
[----:B------:R-:W-:Y:S01]  /*1440*/  LEA.HI R5, R5, R2, RZ, 0x3 ;  /* 0x0000000205057211 */ /* 0x000fe200078f18ff */
[----:B------:R-:W-:-:S02]  /*1450*/  ULOP3.LUT UR14, UR14, 0x1, URZ, 0xc0, !UPT ;  /* 0x000000010e0e7892 */ /* 0x000fc4000f8ec03f */
[----:B------:R-:W-:Y:S01]  /*1460*/  USEL UR10, UR10, URZ, !UP0 ;  /* 0x0000003f0a0a7287 */ /* 0x000fe2000c000000 */
[----:B------:R-:W-:Y:S01]  /*1470*/  LOP3.LUT R5, R5, 0xfffffff8, RZ, 0xc0, !PT ;  /* 0xfffffff805057812 */ /* 0x000fe200078ec0ff */
[----:B------:R-:W-:Y:S02]  /*1480*/  UISETP.EQ.U32.AND UP0, UPT, UR14, 0x1, !UP0 ;  /* 0x000000010e00788c */ /* 0x000fe4000c702070 */
[----:B------:R-:W-:Y:S02]  /*1490*/  ULOP3.LUT UR7, UR4, 0x1, URZ, 0xfc, !UPT ;  /* 0x0000000104077892 */ /* 0x000fe4000f8efc3f */
[----:B------:R-:W-:Y:S01]  /*14a0*/  IMAD.IADD R2, R2, 0x1, -R5 ;  /* 0x0000000102027824 */ /* 0x000fe200078e0a05 */
[----:B------:R-:W-:Y:S01]  /*14b0*/  LOP3.LUT R5, R4, 0xfffffffc, RZ, 0xc0, !PT ;  /* 0xfffffffc04057812 */ /* 0x000fe200078ec0ff */
[----:B--2---:R-:W-:Y:S02]  /*14c0*/  ULEA UR9, UR11, UR9, 0x18 ;  /* 0x000000090b097291 */ /* 0x004fe4000f8ec03f */
[--C-:B------:R-:W-:Y:S01]  /*14d0*/  IMAD R4, R7, -0x10, -R2.reuse ;  /* 0xfffffff007047824 */ /* 0x100fe200078e0a02 */
[----:B------:R-:W-:Y:S01]  /*14e0*/  SHF.R.S32.HI R3, RZ, 0x1f, R2 ;  /* 0x0000001fff037819 */ /* 0x000fe20000011402 */
[----:B------:R-:W-:Y:S01]  /*14f0*/  IMAD.IADD R0, R0, 0x1, -R5 ;  /* 0x0000000100007824 */ /* 0x000fe200078e0a05 */
[----:B------:R-:W-:-:S02]  /*1500*/  USEL UR11, UR6, 0x1, UP1 ;  /* 0x00000001060b7887 */ /* 0x000fc40008800000 */
[----:B------:R-:W-:Y:S01]  /*1510*/  UISETP.NE.AND UP1, UPT, UR15, URZ, UPT ;  /* 0x0000003f0f00728c */ /* 0x000fe2000bf25270 */
[----:B------:R-:W-:Y:S01]  /*1520*/  IMAD.WIDE R2, R7, 0x10, R2 ;  /* 0x0000001007027825 */ /* 0x000fe200078e0202 */
[----:B------:R0:W-:Y:S01]  /*1530*/  STL [R1+0x284], R0 ;  /* 0x0002840001007387 */ /* 0x0001e20000100800 */
[----:B------:R-:W-:Y:S02]  /*1540*/  ULOP3.LUT UR15, UR12, 0x8, URZ, 0xc0, !UPT ;  /* 0x000000080c0f7892 */ /* 0x000fe4000f8ec03f */
[----:B------:R-:W-:Y:S02]  /*1550*/  UIADD3 UR17, UR9, 0x50, URZ ;  /* 0x0000005009117890 */ /* 0x000fe4000fffe03f */
[----:B------:R-:W-:Y:S02]  /*1560*/  ULOP3.LUT UR14, UR15, 0x8, URZ, 0x3c, !UPT ;  /* 0x000000080f0e7892 */ /* 0x000fe4000f8e3c3f */
[----:B------:R-:W-:Y:S02]  /*1570*/  USHF.L.U32 UR8, UR6, 0x1, URZ ;  /* 0x0000000106087899 */ /* 0x000fe4000800063f */
[----:B------:R-:W-:Y:S01]  /*1580*/  UIADD3 UR11, -UR11, UR6, URZ ;  /* 0x000000060b0b7290 */ /* 0x000fe2000fffe13f */
[----:B0-----:R-:W-:Y:S01]  /*1590*/  VIADD R0, R4, UR20 ;  /* 0x0000001404007c36 */ /* 0x001fe20008000000 */
[----:B------:R-:W-:-:S02]  /*15a0*/  USEL UR12, URZ, 0x1, UP1 ;  /* 0x000000013f0c7887 */ /* 0x000fc40008800000 */
[----:B------:R-:W-:Y:S02]  /*15b0*/  ULEA UR13, UR13, UR17, 0x3 ;  /* 0x000000110d0d7291 */ /* 0x000fe4000f8e183f */
[----:B------:R0:W-:Y:S01]  /*15c0*/  STL [R1+0x290], R0 ;  /* 0x0002900001007387 */ /* 0x0001e20000100800 */
[----:B------:R-:W-:Y:S02]  /*15d0*/  ULOP3.LUT UR15, UR15, 0x18, URZ, 0x3c, !UPT ;  /* 0x000000180f0f7892 */ /* 0x000fe4000f8e3c3f */
[----:B------:R-:W-:Y:S01]  /*15e0*/  USEL UR16, URZ, 0x1, !UP0 ;  /* 0x000000013f107887 */ /* 0x000fe2000c000000 */
[----:B------:R0:W-:Y:S11]  /*15f0*/  STL.64 [R1+0x288], R2 ;  /* 0x0002880201007387 */ /* 0x0001f60000100a00 */
.L_x_424:
[----:B0-----:R-:W-:Y:S01]  /*1600*/  IMAD.U32 R0, RZ, RZ, UR12 ;  /* 0x0000000cff007e24 */ /* 0x001fe2000f8e00ff */
[----:B--2---:R-:W0:Y:S01]  /*1610*/  LDC R2, c[0x0][0x28c] ;  /* 0x0000a300ff027b82 */ /* 0x004e220000000800 */
[----:B------:R-:W-:Y:S01]  /*1620*/  UMOV UR24, URZ ;  /* 0x0000003f00187c82 */ /* 0x000fe20008000000 */
[----:B------:R-:W-:Y:S02]  /*1630*/  UMOV UR30, UR10 ;  /* 0x0000000a001e7c82 */ /* 0x000fe40008000000 */
[----:B------:R-:W-:-:S04]  /*1640*/  SHF.L.U32 R0, R0, 0x1f, RZ ;  /* 0x0000001f00007819 */ /* 0x000fc800000006ff */
[----:B-1----:R-:W1:Y:S01]  /*1650*/  SYNCS.PHASECHK.TRANS64.TRYWAIT P0, [UR13+-0x8], R0 ;  /* 0xfffff800ff0075a7 */ /* 0x002e62000800014d */
[----:B0-----:R-:W-:Y:S01]  /*1660*/  ISETP.GE.AND P1, PT, R2, 0x1, PT ;  /* 0x000000010200780c */ /* 0x001fe20003f26270 */
[----:B-1--4-:R-:W-:-:S12]  /*1670*/  @!P0 BRA `(.L_x_14) ;  /* 0x0000018c005c8947 */ /* 0x012fd80003800000 */
.L_x_446:
[----:B------:R1:W-:Y:S01]  /*1680*/  STL [R1+0x26c], RZ ;  /* 0x00026cff01007387 */ /* 0x0003e20000100800 */
[----:B------:R-:W-:Y:S01]  /*1690*/  UMOV UR25, UR16 ;  /* 0x0000001000197c82 */ /* 0x000fe20008000000 */
[----:B------:R-:W-:Y:S01]  /*16a0*/  UMOV UR20, URZ ;  /* 0x0000003f00147c82 */ /* 0x000fe20008000000 */
[----:B------:R-:W-:Y:S01]  /*16b0*/  UMOV UR21, URZ ;  /* 0x0000003f00157c82 */ /* 0x000fe20008000000 */
[----:B------:R1:W-:Y:S01]  /*16c0*/  STL [R1+0x268], RZ ;  /* 0x000268ff01007387 */ /* 0x0003e20000100800 */
[----:B0-----:R-:W-:Y:S01]  /*16d0*/  IMAD.MOV.U32 R0, RZ, RZ, RZ ;  /* 0x000000ffff007224 */ /* 0x001fe200078e00ff */
[----:B------:R-:W-:Y:S02]  /*16e0*/  CS2R R2, SRZ ;  /* 0x0000000000027805 */ /* 0x000fe4000001ff00 */
[----:B------:R-:W-:Y:S01]  /*16f0*/  CS2R R4, SRZ ;  /* 0x0000000000047805 */ /* 0x000fe2000001ff00 */
[----:B------:R1:W-:Y:S01]  /*1700*/  STL [R1+0x264], RZ ;  /* 0x000264ff01007387 */ /* 0x0003e20000100800 */
[----:B------:R-:W-:-:S02]  /*1710*/  CS2R R6, SRZ ;  /* 0x0000000000067805 */ /* 0x000fc4000001ff00 */
[----:B------:R-:W-:Y:S02]  /*1720*/  CS2R R8, SRZ ;  /* 0x0000000000087805 */ /* 0x000fe4000001ff00 */
[----:B------:R-:W-:Y:S01]  /*1730*/  CS2R R10, SRZ ;  /* 0x00000000000a7805 */ /* 0x000fe2000001ff00 */
[----:B------:R1:W-:Y:S01]  /*1740*/  STL [R1+0x260], RZ ;  /* 0x000260ff01007387 */ /* 0x0003e20000100800 */
[----:B------:R-:W-:Y:S02]  /*1750*/  CS2R R12, SRZ ;  /* 0x00000000000c7805 */ /* 0x000fe4000001ff00 */
        /* <DEDUP_REMOVED lines=15> */
[----:B------:R-:W-:Y:S01]  /*1850*/  IMAD.MOV.U32 R228, RZ, RZ, RZ ;  /* 0x000000ffffe47224 */ /* 0x000fe200078e00ff */
[----:B------:R-:W-:Y:S02]  /*1860*/  CS2R R120, SRZ ;  /* 0x0000000000787805 */ /* 0x000fe4000001ff00 */
[----:B------:R-:W-:Y:S01]  /*1870*/  CS2R R122, SRZ ;  /* 0x00000000007a7805 */ /* 0x000fe2000001ff00 */
[----:B------:R1:W-:Y:S01]  /*1880*/  STL [R1+0x24c], RZ ;  /* 0x00024cff01007387 */ /* 0x0003e20000100800 */
[----:B------:R-:W-:Y:S02]  /*1890*/  CS2R R124, SRZ ;  /* 0x00000000007c7805 */ /* 0x000fe4000001ff00 */
[----:B------:R-:W-:-:S02]  /*18a0*/  CS2R R126, SRZ ;  /* 0x00000000007e7805 */ /* 0x000fc4000001ff00 */
[----:B------:R-:W-:Y:S01]  /*18b0*/  CS2R R128, SRZ ;  /* 0x0000000000807805 */ /* 0x000fe2000001ff00 */
[----:B------:R1:W-:Y:S01]  /*18c0*/  STL [R1+0x248], RZ ;  /* 0x000248ff01007387 */ /* 0x0003e20000100800 */
[----:B------:R-:W-:Y:S02]  /*18d0*/  CS2R R130, SRZ ;  /* 0x0000000000827805 */ /* 0x000fe4000001ff00 */
        /* <DEDUP_REMOVED lines=119> */
[----:B------:R-:W-:-:S03]  /*2050*/  CS2R R118, SRZ ;  /* 0x0000000000767805 */ /* 0x000fc6000001ff00 */
[----:B------:R1:W-:Y:S04]  /*2060*/  STL [R1+0x1cc], RZ ;  /* 0x0001ccff01007387 */ /* 0x0003e80000100800 */
        /* <DEDUP_REMOVED lines=114> */
[----:B------:R1:W-:Y:S01]  /*2790*/  STL [R1], RZ ;  /* 0x000000ff01007387 */ /* 0x0003e20000100800 */
[----:B------:R-:W-:Y:S05]  /*27a0*/  @!P1 BRA `(.L_x_15) ;  /* 0x00000024004c9947 */ /* 0x000fea0003800000 */
[----:B------:R-:W-:-:S06]  /*27b0*/  UISETP.NE.AND UP0, UPT, UR7, 0x3, UPT ;  /* 0x000000030700788c */ /* 0x000fcc000bf05270 */
[----:B------:R-:W-:-:S13]  /*27c0*/  PLOP3.LUT P1, PT, PT, PT, UP0, 0x80, 0x0 ;  /* 0x000000000000781c */ /* 0x000fda0003f2f008 */
[----:B------:R-:W-:Y:S05]  /*27d0*/  @!P1 BRA `(.L_x_16) ;  /* 0x0000000000049947 */ /* 0x000fea0003800000 */
[----:B------:R-:W-:Y:S01]  /*27e0*/  BPT.TRAP 0x1 ;  /* 0x000000040000795c */ /* 0x000fe20000300000 */
.L_x_16:
[----:B------:R-:W-:Y:S01]  /*27f0*/  ULEA UR20, UR10, UR9, 0x3 ;  /* 0x000000090a147291 */ /* 0x000fe2000f8e183f */
[----:B------:R-:W-:-:S05]  /*2800*/  IMAD.U32 R0, RZ, RZ, UR16 ;  /* 0x00000010ff007e24 */ /* 0x000fca000f8e00ff */
[----:B------:R-:W-:-:S04]  /*2810*/  SHF.L.U32 R0, R0, 0x1f, RZ ;  /* 0x0000001f00007819 */ /* 0x000fc800000006ff */
[----:B------:R0:W2:Y:S01]  /*2820*/  SYNCS.PHASECHK.TRANS64.TRYWAIT P0, [UR20], R0 ;  /* 0x00000000ff0075a7 */ /* 0x0000a20008000154 */
[----:B------:R-:W-:Y:S05]  /*2830*/  @!P1 BRA `(.L_x_17) ;  /* 0x0000000000049947 */ /* 0x000fea0003800000 */
[----:B------:R-:W-:Y:S01]  /*2840*/  BPT.TRAP 0x1 ;  /* 0x000000040000795c */ /* 0x000fe20000300000 */
.L_x_17:
[----:B--2---:R-:W-:Y:S05]  /*2850*/  @P0 BRA `(.L_x_18) ;  /* 0x0000000000080947 */ /* 0x004fea0003800000 */
[----:B------:R-:W2:Y:S02]  /*2860*/  SYNCS.PHASECHK.TRANS64.TRYWAIT P0, [UR20], R0 ;  /* 0x00000000ff0075a7 */ /* 0x000ea40008000154 */
[----:B--2---:R-:W-:Y:S05]  /*2870*/  @!P0 BRA `(.L_x_19) ;  /* 0x0000017800f48947 */ /* 0x004fea0003800000 */
.L_x_18:
[----:B------:R-:W-:Y:S01]  /*2880*/  UIADD3 UR21, UR9, 0x180, URZ ;  /* 0x0000018009157890 */ /* 0x000fe2000fffe03f */
[----:B------:R-:W-:Y:S01]  /*2890*/  WARPGROUP.ARRIVE ;  /* 0x00000000000079c5 */ /* 0x000fe20000000000 */
[----:B------:R-:W-:Y:S01]  /*28a0*/  UIADD3 UR20, UR9, 0x8180, URZ ;  /* 0x0000818009147890 */ /* 0x000fe2000fffe03f */
[----:B------:R3:W-:Y:S01]  /*28b0*/  STL [R1+0x26c], RZ ;  /* 0x00026cff01007387 */ /* 0x0007e20000100800 */
[----:B------:R-:W-:Y:S01]  /*28c0*/  USHF.R.U32.HI UR21, URZ, 0x4, UR21 ;  /* 0x000000043f157899 */ /* 0x000fe20008011615 */
[----:B0-2---:R-:W-:Y:S01]  /*28d0*/  IMAD.MOV.U32 R0, RZ, RZ, RZ ;  /* 0x000000ffff007224 */ /* 0x005fe200078e00ff */
[----:B------:R-:W-:Y:S01]  /*28e0*/  USHF.R.U32.HI UR20, URZ, 0x4, UR20 ;  /* 0x000000043f147899 */ /* 0x000fe20008011614 */
[----:B------:R3:W-:Y:S01]  /*28f0*/  STL [R1+0x268], RZ ;  /* 0x000268ff01007387 */ /* 0x0007e20000100800 */
[----:B------:R-:W-:Y:S01]  /*2900*/  ULOP3.LUT UR21, UR21, 0x3fff, URZ, 0xc0, !UPT ;  /* 0x00003fff15157892 */ /* 0x000fe2000f8ec03f */
[----:B------:R-:W-:Y:S01]  /*2910*/  CS2R R2, SRZ ;  /* 0x0000000000027805 */ /* 0x000fe2000001ff00 */
[----:B------:R-:W-:Y:S01]  /*2920*/  ULOP3.LUT UR20, UR20, 0x3fff, URZ, 0xc0, !UPT ;  /* 0x00003fff14147892 */ /* 0x000fe2000f8ec03f */
[----:B------:R3:W-:Y:S01]  /*2930*/  STL [R1+0x264], RZ ;  /* 0x000264ff01007387 */ /* 0x0007e20000100800 */
[----:B------:R-:W-:Y:S01]  /*2940*/  ULOP3.LUT UR21, UR21, 0x10000, URZ, 0xfc, !UPT ;  /* 0x0001000015157892 */ /* 0x000fe2000f8efc3f */
[----:B------:R-:W-:Y:S01]  /*2950*/  CS2R R4, SRZ ;  /* 0x0000000000047805 */ /* 0x000fe2000001ff00 */
[----:B------:R-:W-:Y:S01]  /*2960*/  ULOP3.LUT UR20, UR20, 0x10000, URZ, 0xfc, !UPT ;  /* 0x0001000014147892 */ /* 0x000fe2000f8efc3f */
[----:B------:R3:W-:Y:S01]  /*2970*/  STL [R1+0x260], RZ ;  /* 0x000260ff01007387 */ /* 0x0007e20000100800 */
[----:B------:R-:W-:Y:S01]  /*2980*/  ULEA UR30, UR10, UR21, 0x9 ;  /* 0x000000150a1e7291 */ /* 0x000fe2000f8e483f */
[----:B------:R-:W-:Y:S01]  /*2990*/  CS2R R6, SRZ ;  /* 0x0000000000067805 */ /* 0x000fe2000001ff00 */
[----:B------:R-:W-:Y:S01]  /*29a0*/  UIMAD UR25, UR10, 0xc00, UR20 ;  /* 0x00000c000a1978a4 */ /* 0x000fe2000f8e0214 */
[----:B------:R3:W-:Y:S01]  /*29b0*/  STL [R1+0x25c], RZ ;  /* 0x00025cff01007387 */ /* 0x0007e20000100800 */
[----:B------:R-:W-:Y:S01]  /*29c0*/  UMOV UR21, 0x40000040 ;  /* 0x4000004000157882 */ /* 0x000fe20000000000 */
[----:B------:R-:W-:Y:S01]  /*29d0*/  UMOV UR23, 0x40000040 ;  /* 0x4000004000177882 */ /* 0x000fe20000000000 */
[----:B------:R-:W-:Y:S01]  /*29e0*/  UMOV UR24, 0x4 ;  /* 0x0000000400187882 */ /* 0x000fe20000000000 */
[----:B------:R-:W-:Y:S01]  /*29f0*/  UMOV UR20, UR30 ;  /* 0x0000001e00147c82 */ /* 0x000fe20008000000 */
[----:B------:R3:W-:Y:S01]  /*2a00*/  STL [R1+0x258], RZ ;  /* 0x000258ff01007387 */ /* 0x0007e20000100800 */
[----:B------:R-:W-:Y:S01]  /*2a10*/  UMOV UR22, UR25 ;  /* 0x0000001900167c82 */ /* 0x000fe20008000000 */
[----:B------:R-:W-:Y:S01]  /*2a20*/  CS2R R8, SRZ ;  /* 0x0000000000087805 */ /* 0x000fe2000001ff00 */
[----:B------:R-:W-:Y:S01]  /*2a30*/  QGMMA.64x192x32.F32.E4M3.E4M3 R120, gdesc[UR20], RZ, !UPT ;  /* 0x02e00000147879f3 */ /* 0x000fe2000c7008ff */
[----:B------:R-:W-:Y:S01]  /*2a40*/  UIADD3 UR22, UR25, 0x600, URZ ;  /* 0x0000060019167890 */ /* 0x000fe2000fffe03f */
[----:B------:R3:W-:Y:S01]  /*2a50*/  STL [R1+0x254], RZ ;  /* 0x000254ff01007387 */ /* 0x0007e20000100800 */
[----:B------:R-:W-:Y:S01]  /*2a60*/  UMOV UR23, 0x40000040 ;  /* 0x4000004000177882 */ /* 0x000fe20000000000 */
        /* <DEDUP_REMOVED lines=15> */
[----:B------:R-:W-:Y:S01]  /*2b60*/  CS2R R224, SRZ ;  /* 0x0000000000e07805 */ /* 0x000fe2000001ff00 */
[----:B------:R-:W-:Y:S01]  /*2b70*/  QGMMA.64x192x32.F32.E4M3.E4M3 R24, gdesc[UR20], RZ, !UPT ;  /* 0x02e00000141879f3 */ /* 0x000fe2000c7008ff */
[----:B------:R-:W-:Y:S01]  /*2b80*/  UIADD3 UR20, UR30, 0x2, URZ ;  /* 0x000000021e147890 */ /* 0x000fe2000fffe03f */
[----:B------:R3:W-:Y:S01]  /*2b90*/  STL [R1+0x240], RZ ;  /* 0x000240ff01007387 */ /* 0x0007e20000100800 */
[----:B------:R-:W-:Y:S01]  /*2ba0*/  UIADD3 UR22, UR25, 0x2, URZ ;  /* 0x0000000219167890 */ /* 0x000fe2000fffe03f */
[----:B------:R-:W-:Y:S01]  /*2bb0*/  CS2R R226, SRZ ;  /* 0x0000000000e27805 */ /* 0x000fe2000001ff00 */
[----:B------:R-:W-:Y:S01]  /*2bc0*/  UMOV UR21, 0x40000040 ;  /* 0x4000004000157882 */ /* 0x000fe20000000000 */
[----:B------:R-:W-:Y:S01]  /*2bd0*/  UMOV UR23, 0x40000040 ;  /* 0x4000004000177882 */ /* 0x000fe20000000000 */
[----:B------:R3:W-:Y:S01]  /*2be0*/  STL [R1+0x23c], RZ ;  /* 0x00023cff01007387 */ /* 0x0007e20000100800 */
[----:B------:R-:W-:-:S03]  /*2bf0*/  IMAD.MOV.U32 R228, RZ, RZ, RZ ;  /* 0x000000ffffe47224 */ /* 0x000fc600078e00ff */
        /* <DEDUP_REMOVED lines=27> */
[----:B------:R3:W-:Y:S01]  /*2db0*/  STL [R1+0x1cc], RZ ;  /* 0x0001ccff01007387 */ /* 0x0007e20000100800 */
[----:B------:R-:W-:Y:S01]  /*2dc0*/  QGMMA.64x192x32.F32.E4M3.E4M3 R120, gdesc[UR20], R120 ;  /* 0x02e00000147879f3 */ /* 0x000fe20008700878 */
[----:B------:R-:W-:Y:S01]  /*2dd0*/  UIADD3 UR22, UR25, 0x602, URZ ;  /* 0x0000060219167890 */ /* 0x000fe2000fffe03f */
[----:B------:R-:W-:Y:S01]  /*2de0*/  UMOV UR23, 0x40000040 ;  /* 0x4000004000177882 */ /* 0x000fe20000000000 */
[----:B------:R3:W-:Y:S04]  /*2df0*/  STL [R1+0x1c8], RZ ;  /* 0x0001c8ff01007387 */ /* 0x0007e80000100800 */
[----:B------:R3:W-:Y:S04]  /*2e00*/  STL [R1+0x1c4], RZ ;  /* 0x0001c4ff01007387 */ /* 0x0007e80000100800 */
[----:B------:R3:W-:Y:S04]  /*2e10*/  STL [R1+0x1c0], RZ ;  /* 0x0001c0ff01007387 */ /* 0x0007e80000100800 */
[----:B------:R3:W-:Y:S05]  /*2e20*/  STL [R1+0x1bc], RZ ;  /* 0x0001bcff01007387 */ /* 0x0007ea0000100800 */
[----:B------:R-:W-:Y:S01]  /*2e30*/  QGMMA.64x192x32.F32.E4M3.E4M3 R24, gdesc[UR20], R24 ;  /* 0x02e00000141879f3 */ /* 0x000fe20008700818 */
[----:B------:R-:W-:Y:S01]  /*2e40*/  UIADD3 UR20, UR30, 0x4, URZ ;  /* 0x000000041e147890 */ /* 0x000fe2000fffe03f */
[----:B------:R3:W-:Y:S01]  /*2e50*/  STL [R1+0x1b8], RZ ;  /* 0x0001b8ff01007387 */ /* 0x0007e20000100800 */
[----:B------:R-:W-:Y:S01]  /*2e60*/  UIADD3 UR22, UR25, 0x4, URZ ;  /* 0x0000000419167890 */ /* 0x000fe2000fffe03f */
[----:B------:R-:W-:Y:S01]  /*2e70*/  UMOV UR21, 0x40000040 ;  /* 0x4000004000157882 */ /* 0x000fe20000000000 */
[----:B------:R-:W-:Y:S01]  /*2e80*/  UMOV UR23, 0x40000040 ;  /* 0x4000004000177882 */ /* 0x000fe20000000000 */
        /* <DEDUP_REMOVED lines=37> */
[----:B------:R3:W-:Y:S01]  /*30e0*/  STL [R1+0x130], RZ ;  /* 0x000130ff01007387 */ /* 0x0007e20000100800 */
[----:B------:R-:W-:-:S02]  /*30f0*/  UIADD3 UR20, UR30, 0x6, URZ ;  /* 0x000000061e147890 */ /* 0x000fc4000fffe03f */
[----:B------:R-:W-:Y:S01]  /*3100*/  UIADD3 UR22, UR25, 0x6, URZ ;  /* 0x0000000619167890 */ /* 0x000fe2000fffe03f */
[----:B------:R3:W-:Y:S01]  /*3110*/  STL [R1+0x12c], RZ ;  /* 0x00012cff01007387 */ /* 0x0007e20000100800 */
[----:B------:R-:W-:Y:S01]  /*3120*/  UMOV UR21, 0x40000040 ;  /* 0x4000004000157882 */ /* 0x000fe20000000000 */
[----:B------:R-:W-:Y:S02]  /*3130*/  UMOV UR23, 0x40000040 ;  /* 0x4000004000177882 */ /* 0x000fe40000000000 */
        /* <DEDUP_REMOVED lines=28> */
[----:B------:R-:W-:Y:S03]  /*3300*/  QGMMA.64x192x32.F32.E4M3.E4M3 R120, gdesc[UR20], R120 ;  /* 0x02e00000147879f3 */ /* 0x000fe60008700878 */
[----:B------:R3:W-:Y:S01]  /*3310*/  STL [R1+0xb8], RZ ;  /* 0x0000b8ff01007387 */ /* 0x0007e20000100800 */
[----:B------:R-:W-:Y:S01]  /*3320*/  UIADD3 UR22, UR25, 0x606, URZ ;  /* 0x0000060619167890 */ /* 0x000fe2000fffe03f */
[----:B------:R-:W-:-:S02]  /*3330*/  UMOV UR23, 0x40000040 ;  /* 0x4000004000177882 */ /* 0x000fc40000000000 */
[----:B------:R3:W-:Y:S04]  /*3340*/  STL [R1+0xb4], RZ ;  /* 0x0000b4ff01007387 */ /* 0x0007e80000100800 */
[----:B------:R3:W-:Y:S04]  /*3350*/  STL [R1+0xb0], RZ ;  /* 0x0000b0ff01007387 */ /* 0x0007e80000100800 */
[----:B------:R3:W-:Y:S04]  /*3360*/  STL [R1+0xac], RZ ;  /* 0x0000acff01007387 */ /* 0x0007e80000100800 */
[----:B------:R3:W-:Y:S01]  /*3370*/  STL [R1+0xa8], RZ ;  /* 0x0000a8ff01007387 */ /* 0x0007e20000100800 */
[----:B------:R-:W-:Y:S03]  /*3380*/  QGMMA.64x192x32.F32.E4M3.E4M3 R24, gdesc[UR20], R24, gsb0 ;  /* 0x02e00000141879f3 */ /* 0x000fe60008000818 */
[----:B------:R3:W-:Y:S01]  /*3390*/  STL [R1+0xa4], RZ ;  /* 0x0000a4ff01007387 */ /* 0x0007e20000100800 */
[----:B------:R-:W-:-:S02]  /*33a0*/  ULDC UR20, c[0x0][0x50c] ;  /* 0x0001430000147ab9 */ /* 0x000fc40000000800 */
[----:B------:R-:W-:Y:S01]  /*33b0*/  UISETP.NE.AND UP0, UPT, UR20, 0x4, UPT ;  /* 0x000000041400788c */ /* 0x000fe2000bf05270 */
[----:B------:R3:W-:Y:S03]  /*33c0*/  STL [R1+0xa0], RZ ;  /* 0x0000a0ff01007387 */ /* 0x0007e60000100800 */
[----:B------:R-:W-:Y:S01]  /*33d0*/  USEL UR20, URZ, 0x1, UP0 ;  /* 0x000000013f147887 */ /* 0x000fe20008000000 */
[----:B------:R3:W-:Y:S04]  /*33e0*/  STL [R1+0x9c], RZ ;  /* 0x00009cff01007387 */ /* 0x0007e80000100800 */
[----:B------:R3:W-:Y:S01]  /*33f0*/  STL [R1+0x98], RZ ;  /* 0x000098ff01007387 */ /* 0x0007e20000100800 */
[----:B------:R-:W-:-:S03]  /*3400*/  ISETP.NE.AND P0, PT, RZ, UR20, PT ;  /* 0x00000014ff007c0c */ /* 0x000fc6000bf05270 */
        /* <DEDUP_REMOVED lines=39> */
[----:B------:R-:W-:Y:S02]  /*3680*/  WARPGROUP.DEPBAR.LE gsb0, 0x0 ;  /* 0x00008000000079c5 */ /* 0x000fe40000010000 */
[----:B------:R-:W-:-:S01]  /*3690*/  FADD R227, RZ, R121 ;  /* 0x00000079ffe37221 */ /* 0x000fc20000000000 */
[----:B------:R-:W-:Y:S01]  /*36a0*/  FADD R228, RZ, R120 ;  /* 0x00000078ffe47221 */ /* 0x000fe20000000000 */
[----:B------:R-:W-:-:S01]  /*36b0*/  FADD R226, RZ, R122 ;  /* 0x0000007affe27221 */ /* 0x000fc20000000000 */
[----:B------:R-:W-:Y:S01]  /*36c0*/  FADD R225, RZ, R123 ;  /* 0x0000007bffe17221 */ /* 0x000fe20000000000 */
[----:B------:R-:W-:-:S01]  /*36d0*/  FADD R224, RZ, R124 ;  /* 0x0000007cffe07221 */ /* 0x000fc20000000000 */
[----:B------:R0:W-:Y:S01]  /*36e0*/  STL [R1+0x298], R227 ;  /* 0x000298e301007387 */ /* 0x0001e20000100800 */
[----:B------:R-:W-:-:S01]  /*36f0*/  FADD R223, RZ, R125 ;  /* 0x0000007dffdf7221 */ /* 0x000fc20000000000 */
[----:B------:R-:W-:Y:S01]  /*3700*/  FADD R222, RZ, R126 ;  /* 0x0000007effde7221 */ /* 0x000fe20000000000 */
[----:B------:R-:W-:-:S01]  /*3710*/  FADD R221, RZ, R127 ;  /* 0x0000007fffdd7221 */ /* 0x000fc20000000000 */
[----:B------:R-:W-:Y:S01]  /*3720*/  FADD R220, RZ, R128 ;  /* 0x00000080ffdc7221 */ /* 0x000fe20000000000 */
[----:B------:R-:W-:-:S01]  /*3730*/  FADD R219, RZ, R129 ;  /* 0x00000081ffdb7221 */ /* 0x000fc20000000000 */
[----:B------:R-:W-:Y:S01]  /*3740*/  FADD R218, RZ, R130 ;  /* 0x00000082ffda7221 */ /* 0x000fe20000000000 */
[----:B------:R-:W-:-:S01]  /*3750*/  FADD R217, RZ, R131 ;  /* 0x00000083ffd97221 */ /* 0x000fc20000000000 */
[----:B------:R-:W-:Y:S01]  /*3760*/  FADD R216, RZ, R132 ;  /* 0x00000084ffd87221 */ /* 0x000fe20000000000 */
[----:B------:R-:W-:-:S01]  /*3770*/  FADD R23, RZ, R133 ;  /* 0x00000085ff177221 */ /* 0x000fc20000000000 */
[----:B0-----:R-:W-:Y:S01]  /*3780*/  FADD R227, RZ, R156 ;  /* 0x0000009cffe37221 */ /* 0x001fe20000000000 */
[----:B------:R-:W-:-:S01]  /*3790*/  FADD R22, RZ, R134 ;  /* 0x00000086ff167221 */ /* 0x000fc20000000000 */
[----:B------:R-:W-:Y:S01]  /*37a0*/  FADD R21, RZ, R135 ;  /* 0x00000087ff157221 */ /* 0x000fe20000000000 */
[----:B------:R-:W-:-:S01]  /*37b0*/  FADD R20, RZ, R136 ;  /* 0x00000088ff147221 */ /* 0x000fc20000000000 */
[----:B------:R-:W-:Y:S01]  /*37c0*/  FADD R19, RZ, R137 ;  /* 0x00000089ff137221 */ /* 0x000fe20000000000 */
[----:B------:R0:W-:Y:S01]  /*37d0*/  STL [R1], R227 ;  /* 0x000000e301007387 */ /* 0x0001e20000100800 */
        /* <DEDUP_REMOVED lines=14> */
[----:B------:R0:W-:Y:S01]  /*38c0*/  STL [R1+0x4], R227 ;  /* 0x000004e301007387 */ /* 0x0001e20000100800 */
[----:B------:R-:W-:-:S01]  /*38d0*/  FADD R5, RZ, R151 ;  /* 0x00000097ff057221 */ /* 0x000fc20000000000 */
[----:B------:R-:W-:Y:S01]  /*38e0*/  FADD R4, RZ, R152 ;  /* 0x00000098ff047221 */ /* 0x000fe20000000000 */
[----:B------:R-:W-:-:S01]  /*38f0*/  FADD R3, RZ, R153 ;  /* 0x00000099ff037221 */ /* 0x000fc20000000000 */
[----:B------:R-:W-:Y:S01]  /*3900*/  FADD R2, RZ, R154 ;  /* 0x0000009aff027221 */ /* 0x000fe20000000000 */
[----:B------:R-:W-:-:S01]  /*3910*/  FADD R0, RZ, R155 ;  /* 0x0000009bff007221 */ /* 0x000fc20000000000 */
[----:B0-----:R-:W-:-:S05]  /*3920*/  FADD R227, RZ, R158 ;  /* 0x0000009effe37221 */ /* 0x001fca0000000000 */
[----:B------:R0:W-:Y:S02]  /*3930*/  STL [R1+0x8], R227 ;  /* 0x000008e301007387 */ /* 0x0001e40000100800 */
        /* <DEDUP_REMOVED lines=305> */
[----:B------:R0:W-:Y:S04]  /*4c50*/  STL [R1+0x26c], R227 ;  /* 0x00026ce301007387 */ /* 0x0001e80000100800 */
[----:B0-----:R0:W5:Y:S01]  /*4c60*/  LDL.LU R227, [R1+0x298] ;  /* 0x0002980001e37983 */ /* 0x0011620000300800 */
[----:B------:R-:W-:-:S05]  /*4c70*/  UMOV UR24, URZ ;  /* 0x0000003f00187c82 */ /* 0x000fca0008000000 */
.L_x_20:
[----:B------:R-:W-:Y:S01]  /*4c80*/  UIADD3 UR30, UR10, 0x1, URZ ;  /* 0x000000010a1e7890 */ /* 0x000fe2000fffe03f */
[----:B------:R-:W-:-:S03]  /*4c90*/  UMOV UR21, 0x1 ;  /* 0x0000000100157882 */ /* 0x000fc60000000000 */
[----:B------:R-:W-:-:S04]  /*4ca0*/  UISETP.NE.AND UP0, UPT, UR30, 0x4, UPT ;  /* 0x000000041e00788c */ /* 0x000fc8000bf05270 */
[----:B------:R-:W-:Y:S02]  /*4cb0*/  USEL UR25, URZ, 0x1, UP0 ;  /* 0x000000013f197887 */ /* 0x000fe40008000000 */
[----:B------:R-:W-:Y:S02]  /*4cc0*/  USEL UR30, UR30, URZ, UP0 ;  /* 0x0000003f1e1e7287 */ /* 0x000fe40008000000 */
[----:B------:R-:W-:-:S12]  /*4cd0*/  ULOP3.LUT UR25, UR16, UR25, URZ, 0x3c, !UPT ;  /* 0x0000001910197292 */ /* 0x000fd8000f8e3c3f */
.L_x_15:
[----:B------:R-:W-:-:S06]  /*4ce0*/  UISETP.GE.AND UP0, UPT, UR11, 0x1, UPT ;  /* 0x000000010b00788c */ /* 0x000fcc000bf06270 */
[----:B------:R-:W-:-:S13]  /*4cf0*/  PLOP3.LUT P0, PT, PT, PT, UP0, 0x80, 0x0 ;  /* 0x000000000000781c */ /* 0x000fda0003f0f008 */
[----:B------:R-:W-:Y:S05]  /*4d00*/  @!P0 BRA `(.L_x_21) ;  /* 0x0000002400f08947 */ /* 0x000fea0003800000 */
[----:B------:R-:W-:Y:S01]  /*4d10*/  UMOV UR31, UR11 ;  /* 0x0000000b001f7c82 */ /* 0x000fe20008000000 */
[----:B------:R-:W-:Y:S01]  /*4d20*/  UMOV UR32, UR10 ;  /* 0x0000000a00207c82 */ /* 0x000fe20008000000 */
[----:B------:R-:W-:-:S05]  /*4d30*/  ULDC UR33, c[0x0][0x50c] ;  /* 0x0001430000217ab9 */ /* 0x000fca0000000800 */
.L_x_29:
[----:B------:R-:W-:-:S06]  /*4d40*/  UISETP.NE.AND UP0, UPT, UR7, 0x3, UPT ;  /* 0x000000030700788c */ /* 0x000fcc000bf05270 */
[----:B------:R-:W-:-:S13]  /*4d50*/  PLOP3.LUT P1, PT, PT, PT, UP0, 0x80, 0x0 ;  /* 0x000000000000781c */ /* 0x000fda0003f2f008 */
[----:B--2--5:R-:W-:Y:S05]  /*4d60*/  @!P1 BRA `(.L_x_22) ;  /* 0x0000000000049947 */ /* 0x024fea0003800000 */
[----:B------:R-:W-:Y:S01]  /*4d70*/  BPT.TRAP 0x1 ;  /* 0x000000040000795c */ /* 0x000fe20000300000 */
.L_x_22:
[----:B------:R-:W-:Y:S01]  /*4d80*/  ULEA UR22, UR30, UR9, 0x3 ;  /* 0x000000091e167291 */ /* 0x000fe2000f8e183f */
[----:B------:R-:W-:-:S05]  /*4d90*/  IMAD.U32 R229, RZ, RZ, UR25 ;  /* 0x00000019ffe57e24 */ /* 0x000fca000f8e00ff */
[----:B------:R-:W-:-:S04]  /*4da0*/  SHF.L.U32 R229, R229, 0x1f, RZ ;  /* 0x0000001fe5e57819 */ /* 0x000fc800000006ff */
[----:B------:R2:W4:Y:S01]  /*4db0*/  SYNCS.PHASECHK.TRANS64.TRYWAIT P0, [UR22], R229 ;  /* 0x000000e5ff0075a7 */ /* 0x0005220008000156 */
[----:B------:R-:W-:Y:S05]  /*4dc0*/  @!P1 BRA `(.L_x_23) ;  /* 0x0000000000049947 */ /* 0x000fea0003800000 */
[----:B------:R-:W-:Y:S01]  /*4dd0*/  BPT.TRAP 0x1 ;  /* 0x000000040000795c */ /* 0x000fe20000300000 */
.L_x_23:
[----:B----4-:R-:W-:Y:S05]  /*4de0*/  @P0 BRA `(.L_x_24) ;  /* 0x0000000000080947 */ /* 0x010fea0003800000 */
[----:B------:R-:W4:Y:S02]  /*4df0*/  SYNCS.PHASECHK.TRANS64.TRYWAIT P0, [UR22], R229 ;  /* 0x000000e5ff0075a7 */ /* 0x000f240008000156 */
[----:B----4-:R-:W-:Y:S05]  /*4e00*/  @!P0 BRA `(.L_x_25) ;  /* 0x0000015400a88947 */ /* 0x010fea0003800000 */
.L_x_24:
[----:B------:R-:W-:Y:S01]  /*4e10*/  UIADD3 UR23, UR9, 0x180, URZ ;  /* 0x0000018009177890 */ /* 0x000fe2000fffe03f */
[----:B------:R-:W-:Y:S01]  /*4e20*/  WARPGROUP.ARRIVE ;  /* 0x00000000000079c5 */ /* 0x000fe20000000000 */
[----:B------:R-:W-:Y:S02]  /*4e30*/  UIADD3 UR22, UR9, 0x8180, URZ ;  /* 0x0000818009167890 */ /* 0x000fe4000fffe03f */
[----:B------:R-:W-:Y:S02]  /*4e40*/  USHF.R.U32.HI UR23, URZ, 0x4, UR23 ;  /* 0x000000043f177899 */ /* 0x000fe40008011617 */
[----:B------:R-:W-:Y:S02]  /*4e50*/  USHF.R.U32.HI UR22, URZ, 0x4, UR22 ;  /* 0x000000043f167899 */ /* 0x000fe40008011616 */
[----:B------:R-:W-:Y:S02]  /*4e60*/  UISETP.NE.AND UP0, UPT, UR20, URZ, UPT ;  /* 0x0000003f1400728c */ /* 0x000fe4000bf05270 */
[----:B------:R-:W-:-:S02]  /*4e70*/  ULOP3.LUT UR23, UR23, 0x3fff, URZ, 0xc0, !UPT ;  /* 0x00003fff17177892 */ /* 0x000fc4000f8ec03f */
[----:B------:R-:W-:Y:S02]  /*4e80*/  ULOP3.LUT UR22, UR22, 0x3fff, URZ, 0xc0, !UPT ;  /* 0x00003fff16167892 */ /* 0x000fe4000f8ec03f */
[----:B------:R-:W-:Y:S02]  /*4e90*/  USEL UR21, UR21, URZ, !UP0 ;  /* 0x0000003f15157287 */ /* 0x000fe4000c000000 */
[----:B------:R-:W-:Y:S02]  /*4ea0*/  ULOP3.LUT UR23, UR23, 0x10000, URZ, 0xfc, !UPT ;  /* 0x0001000017177892 */ /* 0x000fe4000f8efc3f */
[----:B------:R-:W-:Y:S02]  /*4eb0*/  ULOP3.LUT UR22, UR22, 0x10000, URZ, 0xfc, !UPT ;  /* 0x0001000016167892 */ /* 0x000fe4000f8efc3f */
[----:B------:R-:W-:Y:S02]  /*4ec0*/  UISETP.NE.U32.AND UP0, UPT, UR21, URZ, UPT ;  /* 0x0000003f1500728c */ /* 0x000fe4000bf05070 */
[----:B------:R-:W-:-:S02]  /*4ed0*/  ULEA UR35, UR30, UR23, 0x9 ;  /* 0x000000171e237291 */ /* 0x000fc4000f8e483f */
[----:B------:R-:W-:Y:S01]  /*4ee0*/  UIMAD UR34, UR30, 0xc00, UR22 ;  /* 0x00000c001e2278a4 */ /* 0x000fe2000f8e0216 */
[----:B------:R-:W-:Y:S01]  /*4ef0*/  UMOV UR21, 0x40000040 ;  /* 0x4000004000157882 */ /* 0x000fe20000000000 */
[----:B------:R-:W-:Y:S01]  /*4f00*/  UMOV UR23, 0x40000040 ;  /* 0x4000004000177882 */ /* 0x000fe20000000000 */
[----:B------:R-:W-:Y:S02]  /*4f10*/  UIADD3 UR24, UR24, 0x4, URZ ;  /* 0x0000000418187890 */ /* 0x000fe4000fffe03f */
[----:B------:R-:W-:Y:S02]  /*4f20*/  UMOV UR20, UR35 ;  /* 0x0000002300147c82 */ /* 0x000fe40008000000 */
[----:B------:R-:W-:Y:S02]  /*4f30*/  UMOV UR22, UR34 ;  /* 0x0000002200167c82 */ /* 0x000fe40008000000 */
[----:B------:R-:W-:Y:S01]  /*4f40*/  QGMMA.64x192x32.F32.E4M3.E4M3 R120, gdesc[UR20], R120, UP0 ;  /* 0x02e00000147879f3 */ /* 0x000fe2000bf00878 */
[----:B------:R-:W-:Y:S01]  /*4f50*/  UIADD3 UR22, UR34, 0x600, URZ ;  /* 0x0000060022167890 */ /* 0x000fe2000fffe03f */
[----:B------:R-:W-:-:S15]  /*4f60*/  UMOV UR23, 0x40000040 ;  /* 0x4000004000177882 */ /* 0x000fde0000000000 */
[----:B------:R-:W-:-:S03]  /*4f70*/  NOP ;  /* 0x0000000000007918 */ /* 0x000fc60000000000 */
[----:B------:R-:W-:Y:S01]  /*4f80*/  QGMMA.64x192x32.F32.E4M3.E4M3 R24, gdesc[UR20], R24, UP0 ;  /* 0x02e00000141879f3 */ /* 0x000fe2000bf00818 */
[----:B------:R-:W-:Y:S02]  /*4f90*/  UIADD3 UR20, UR35, 0x2, URZ ;  /* 0x0000000223147890 */ /* 0x000fe4000fffe03f */
[----:B------:R-:W-:Y:S01]  /*4fa0*/  UIADD3 UR22, UR34, 0x2, URZ ;  /* 0x0000000222167890 */ /* 0x000fe2000fffe03f */
[----:B------:R-:W-:Y:S01]  /*4fb0*/  UMOV UR21, 0x40000040 ;  /* 0x4000004000157882 */ /* 0x000fe20000000000 */
[----:B------:R-:W-:Y:S01]  /*4fc0*/  UMOV UR23, 0x40000040 ;  /* 0x4000004000177882 */ /* 0x000fe20000000000 */
[----:B------:R-:W-:-:S14]  /*4fd0*/  UISETP.NE.AND UP0, UPT, UR24, UR33, UPT ;  /* 0x000000211800728c */ /* 0x000fdc000bf05270 */
[----:B------:R-:W-:Y:S01]  /*4fe0*/  QGMMA.64x192x32.F32.E4M3.E4M3 R120, gdesc[UR20], R120 ;  /* 0x02e00000147879f3 */ /* 0x000fe20008700878 */
[----:B------:R-:W-:Y:S01]  /*4ff0*/  UIADD3 UR22, UR34, 0x602, URZ ;  /* 0x0000060222167890 */ /* 0x000fe2000fffe03f */
[----:B------:R-:W-:-:S15]  /*5000*/  UMOV UR23, 0x40000040 ;  /* 0x4000004000177882 */ /* 0x000fde0000000000 */
[----:B------:R-:W-:-:S03]  /*5010*/  NOP ;  /* 0x0000000000007918 */ /* 0x000fc60000000000 */
[----:B------:R-:W-:Y:S01]  /*5020*/  QGMMA.64x192x32.F32.E4M3.E4M3 R24, gdesc[UR20], R24 ;  /* 0x02e00000141879f3 */ /* 0x000fe20008700818 */
[----:B------:R-:W-:Y:S02]  /*5030*/  UIADD3 UR20, UR35, 0x4, URZ ;  /* 0x0000000423147890 */ /* 0x000fe4000fffe03f */
[----:B------:R-:W-:Y:S01]  /*5040*/  UIADD3 UR22, UR34, 0x4, URZ ;  /* 0x0000000422167890 */ /* 0x000fe2000fffe03f */
[----:B------:R-:W-:Y:S01]  /*5050*/  UMOV UR21, 0x40000040 ;  /* 0x4000004000157882 */ /* 0x000fe20000000000 */
[----:B------:R-:W-:-:S15]  /*5060*/  UMOV UR23, 0x40000040 ;  /* 0x4000004000177882 */ /* 0x000fde0000000000 */
        /* <DEDUP_REMOVED lines=13> */
[----:B------:R-:W-:Y:S01]  /*5140*/  QGMMA.64x192x32.F32.E4M3.E4M3 R24, gdesc[UR20], R24, gsb0 ;  /* 0x02e00000141879f3 */ /* 0x000fe20008000818 */
[----:B------:R-:W-:-:S06]  /*5150*/  USEL UR20, URZ, 0x1, UP0 ;  /* 0x000000013f147887 */ /* 0x000fcc0008000000 */
[----:B------:R-:W-:Y:S01]  /*5160*/  ISETP.NE.AND P0, PT, RZ, UR20, PT ;  /* 0x00000014ff007c0c */ /* 0x000fe2000bf05270 */
[----:B------:R-:W-:-:S12]  /*5170*/  WARPGROUP.DEPBAR.LE gsb0, 0x1 ;  /* 0x00008000000079c5 */ /* 0x000fd80000010100 */
[----:B------:R-:W-:Y:S05]  /*5180*/  @!P0 BRA `(.L_x_26) ;  /* 0x0000002000708947 */ /* 0x000fea0003800000 */
[----:B------:R-:W-:Y:S02]  /*5190*/  WARPGROUP.DEPBAR.LE gsb0, 0x0 ;  /* 0x00008000000079c5 */ /* 0x000fe40000010000 */
[----:B-----5:R-:W-:-:S01]  /*51a0*/  FADD R227, R121, R227 ;  /* 0x000000e379e37221 */ /* 0x020fc20000000000 */
[----:B------:R-:W-:Y:S01]  /*51b0*/  FADD R226, R122, R226 ;  /* 0x000000e27ae27221 */ /* 0x000fe20000000000 */
[----:B------:R-:W-:-:S01]  /*51c0*/  FADD R225, R123, R225 ;  /* 0x000000e17be17221 */ /* 0x000fc20000000000 */
[----:B------:R-:W-:Y:S01]  /*51d0*/  FADD R224, R124, R224 ;  /* 0x000000e07ce07221 */ /* 0x000fe20000000000 */
[----:B------:R-:W-:-:S01]  /*51e0*/  FADD R223, R125, R223 ;  /* 0x000000df7ddf7221 */ /* 0x000fc20000000000 */
[----:B------:R4:W-:Y:S01]  /*51f0*/  STL [R1+0x298], R227 ;  /* 0x000298e301007387 */ /* 0x0009e20000100800 */
[----:B------:R-:W-:-:S01]  /*5200*/  FADD R222, R126, R222 ;  /* 0x000000de7ede7221 */ /* 0x000fc20000000000 */
[----:B------:R-:W-:Y:S01]  /*5210*/  FADD R221, R127, R221 ;  /* 0x000000dd7fdd7221 */ /* 0x000fe20000000000 */
[----:B------:R-:W-:-:S01]  /*5220*/  FADD R220, R128, R220 ;  /* 0x000000dc80dc7221 */ /* 0x000fc20000000000 */
[----:B------:R-:W-:Y:S01]  /*5230*/  FADD R219, R129, R219 ;  /* 0x000000db81db7221 */ /* 0x000fe20000000000 */
[----:B------:R-:W-:-:S01]  /*5240*/  FADD R218, R130, R218 ;  /* 0x000000da82da7221 */ /* 0x000fc20000000000 */
[----:B------:R-:W-:Y:S01]  /*5250*/  FADD R217, R131, R217 ;  /* 0x000000d983d97221 */ /* 0x000fe20000000000 */
[----:B------:R-:W-:-:S01]  /*5260*/  FADD R216, R132, R216 ;  /* 0x000000d884d87221 */ /* 0x000fc20000000000 */
[----:B------:R-:W-:Y:S01]  /*5270*/  FADD R23, R133, R23 ;  /* 0x0000001785177221 */ /* 0x000fe20000000000 */
[----:B------:R-:W-:-:S01]  /*5280*/  FADD R22, R134, R22 ;  /* 0x0000001686167221 */ /* 0x000fc20000000000 */
[----:B----4-:R-:W4:Y:S01]  /*5290*/  LDL.LU R227, [R1+0x8] ;  /* 0x0000080001e37983 */ /* 0x010f220000300800 */
[----:B------:R-:W-:-:S01]  /*52a0*/  FADD R21, R135, R21 ;  /* 0x0000001587157221 */ /* 0x000fc20000000000 */
[----:B------:R-:W-:Y:S01]  /*52b0*/  FADD R20, R136, R20 ;  /* 0x0000001488147221 */ /* 0x000fe20000000000 */
[----:B------:R-:W-:-:S01]  /*52c0*/  FADD R19, R137, R19 ;  /* 0x0000001389137221 */ /* 0x000fc20000000000 */
[----:B------:R0:W-:Y:S01]  /*52d0*/  STL [R1+0x29c], R226 ;  /* 0x00029ce201007387 */ /* 0x0001e20000100800 */
[----:B------:R-:W-:-:S03]  /*52e0*/  FADD R228, R120, R228 ;  /* 0x000000e478e47221 */ /* 0x000fc60000000000 */
[----:B0-----:R-:W2:Y:S04]  /*52f0*/  LDL.LU R226, [R1+0x4] ;  /* 0x0000040001e27983 */ /* 0x001ea80000300800 */
[----:B------:R0:W-:Y:S04]  /*5300*/  STL [R1+0x2a0], R225 ;  /* 0x0002a0e101007387 */ /* 0x0001e80000100800 */
[----:B0-----:R-:W3:Y:S04]  /*5310*/  LDL.LU R225, [R1] ;  /* 0x0000000001e17983 */ /* 0x001ee80000300800 */
[----:B------:R-:W-:Y:S04]  /*5320*/  STL [R1+0x2a4], R224 ;  /* 0x0002a4e001007387 */ /* 0x000fe80000100800 */
        /* <DEDUP_REMOVED lines=12> */
[----:B------:R-:W-:Y:S01]  /*53f0*/  STL [R1+0x2d8], R19 ;  /* 0x0002d81301007387 */ /* 0x000fe20000100800 */
[----:B----4-:R-:W-:-:S05]  /*5400*/  FADD R227, R158, R227 ;  /* 0x000000e39ee37221 */ /* 0x010fca0000000000 */
[----:B------:R0:W-:Y:S01]  /*5410*/  STL [R1+0x8], R227 ;  /* 0x000008e301007387 */ /* 0x0001e20000100800 */
[----:B--2---:R-:W-:-:S01]  /*5420*/  FADD R226, R157, R226 ;  /* 0x000000e29de27221 */ /* 0x004fc20000000000 */
[----:B---3--:R-:W-:-:S05]  /*5430*/  FADD R225, R156, R225 ;  /* 0x000000e19ce17221 */ /* 0x008fca0000000000 */
[----:B------:R-:W-:Y:S04]  /*5440*/  STL [R1], R225 ;  /* 0x000000e101007387 */ /* 0x000fe80000100800 */
[----:B0-----:R-:W2:Y:S04]  /*5450*/  LDL.LU R227, [R1+0xc] ;  /* 0x00000c0001e37983 */ /* 0x001ea80000300800 */
[----:B------:R0:W-:Y:S04]  /*5460*/  STL [R1+0x4], R226 ;  /* 0x000004e201007387 */ /* 0x0001e80000100800 */
[----:B0-----:R-:W3:Y:S04]  /*5470*/  LDL.LU R226, [R1+0x10] ;  /* 0x0000100001e27983 */ /* 0x001ee80000300800 */
[----:B------:R-:W4:Y:S04]  /*5480*/  LDL.LU R225, [R1+0x14] ;  /* 0x0000140001e17983 */ /* 0x000f280000300800 */
        /* <DEDUP_REMOVED lines=13> */
[----:B------:R-:W4:Y:S01]  /*5560*/  LDL.LU R19, [R1+0x4c] ;  /* 0x00004c0001137983 */ /* 0x000f220000300800 */
[----:B--2---:R-:W-:-:S05]  /*5570*/  FADD R227, R159, R227 ;  /* 0x000000e39fe37221 */ /* 0x004fca0000000000 */
[----:B------:R0:W-:Y:S01]  /*5580*/  STL [R1+0xc], R227 ;  /* 0x00000ce301007387 */ /* 0x0001e20000100800 */
[----:B---3--:R-:W-:-:S01]  /*5590*/  FADD R226, R160, R226 ;  /* 0x000000e2a0e27221 */ /* 0x008fc20000000000 */
[----:B----4-:R-:W-:-:S04]  /*55a0*/  FADD R225, R161, R225 ;  /* 0x000000e1a1e17221 */ /* 0x010fc80000000000 */
[----:B------:R2:W-:Y:S01]  /*55b0*/  STL [R1+0x10], R226 ;  /* 0x000010e201007387 */ /* 0x0005e20000100800 */
[----:B------:R-:W-:-:S03]  /*55c0*/  FADD R224, R162, R224 ;  /* 0x000000e0a2e07221 */ /* 0x000fc60000000000 */
        /* <DEDUP_REMOVED lines=24> */
[----:B0-----:R-:W4:Y:S01]  /*5750*/  LDL.LU R227, [R1+0x50] ;  /* 0x0000500001e37983 */ /* 0x001f220000300800 */
[----:B------:R-:W-:-:S03]  /*5760*/  FADD R19, R175, R19 ;  /* 0x00000013af137221 */ /* 0x000fc60000000000 */
[----:B------:R0:W-:Y:S04]  /*5770*/  STL [R1+0x44], R21 ;  /* 0x0000441501007387 */ /* 0x0001e80000100800 */
[----:B--2---:R-:W2:Y:S04]  /*5780*/  LDL.LU R226, [R1+0x54] ;  /* 0x0000540001e27983 */ /* 0x004ea80000300800 */
[----:B------:R0:W-:Y:S04]  /*5790*/  STL [R1+0x48], R20 ;  /* 0x0000481401007387 */ /* 0x0001e80000100800 */
[----:B---3--:R-:W3:Y:S04]  /*57a0*/  LDL.LU R225, [R1+0x58] ;  /* 0x0000580001e17983 */ /* 0x008ee80000300800 */
[----:B------:R0:W-:Y:S04]  /*57b0*/  STL [R1+0x4c], R19 ;  /* 0x00004c1301007387 */ /* 0x0001e80000100800 */
[----:B----4-:R-:W4:Y:S04]  /*57c0*/  LDL.LU R224, [R1+0x5c] ;  /* 0x00005c0001e07983 */ /* 0x010f280000300800 */
[----:B-1----:R-:W4:Y:S04]  /*57d0*/  LDL.LU R223, [R1+0x60] ;  /* 0x0000600001df7983 */ /* 0x002f280000300800 */
        /* <DEDUP_REMOVED lines=9> */
[----:B0-----:R-:W4:Y:S04]  /*5870*/  LDL.LU R21, [R1+0x88] ;  /* 0x0000880001157983 */ /* 0x001f280000300800 */
[----:B------:R-:W4:Y:S04]  /*5880*/  LDL.LU R20, [R1+0x8c] ;  /* 0x00008c0001147983 */ /* 0x000f280000300800 */
[----:B------:R-:W4:Y:S01]  /*5890*/  LDL.LU R19, [R1+0x90] ;  /* 0x0000900001137983 */ /* 0x000f220000300800 */
[----:B------:R-:W-:-:S01]  /*58a0*/  FADD R227, R176, R227 ;  /* 0x000000e3b0e37221 */ /* 0x000fc20000000000 */
[----:B--2---:R-:W-:-:S04]  /*58b0*/  FADD R226, R177, R226 ;  /* 0x000000e2b1e27221 */ /* 0x004fc80000000000 */
[----:B------:R0:W-:Y:S01]  /*58c0*/  STL [R1+0x50], R227 ;  /* 0x000050e301007387 */ /* 0x0001e20000100800 */
[----:B---3--:R-:W-:-:S03]  /*58d0*/  FADD R225, R178, R225 ;  /* 0x000000e1b2e17221 */ /* 0x008fc60000000000 */
[----:B------:R1:W-:Y:S01]  /*58e0*/  STL [R1+0x54], R226 ;  /* 0x000054e201007387 */ /* 0x0003e20000100800 */
[----:B----4-:R-:W-:-:S03]  /*58f0*/  FADD R224, R179, R224 ;  /* 0x000000e0b3e07221 */ /* 0x010fc60000000000 */
        /* <DEDUP_REMOVED lines=27> */
[----:B-1----:R-:W4:Y:S04]  /*5ab0*/  LDL.LU R226, [R1+0x98] ;  /* 0x0000980001e27983 */ /* 0x002f280000300800 */
[----:B------:R1:W-:Y:S04]  /*5ac0*/  STL [R1+0x8c], R20 ;  /* 0x00008c1401007387 */ /* 0x0003e80000100800 */
[----:B--2---:R-:W2:Y:S04]  /*5ad0*/  LDL.LU R225, [R1+0x9c] ;  /* 0x00009c0001e17983 */ /* 0x004ea80000300800 */
[----:B------:R1:W-:Y:S04]  /*5ae0*/  STL [R1+0x90], R19 ;  /* 0x0000901301007387 */ /* 0x0003e80000100800 */
[----:B---3--:R-:W3:Y:S04]  /*5af0*/  LDL.LU R224, [R1+0xa0] ;  /* 0x0000a00001e07983 */ /* 0x008ee80000300800 */
[----:B----4-:R-:W4:Y:S04]  /*5b00*/  LDL.LU R223, [R1+0xa4] ;  /* 0x0000a40001df7983 */ /* 0x010f280000300800 */
        /* <DEDUP_REMOVED lines=10> */
[----:B-1----:R-:W4:Y:S04]  /*5bb0*/  LDL.LU R20, [R1+0xd0] ;  /* 0x0000d00001147983 */ /* 0x002f280000300800 */
[----:B------:R-:W4:Y:S01]  /*5bc0*/  LDL.LU R19, [R1+0xd4] ;  /* 0x0000d40001137983 */ /* 0x000f220000300800 */
[----:B------:R-:W-:-:S01]  /*5bd0*/  FADD R227, R193, R227 ;  /* 0x000000e3c1e37221 */ /* 0x000fc20000000000 */
[----:B------:R-:W-:-:S04]  /*5be0*/  FADD R226, R194, R226 ;  /* 0x000000e2c2e27221 */ /* 0x000fc80000000000 */
[----:B------:R0:W-:Y:S01]  /*5bf0*/  STL [R1+0x94], R227 ;  /* 0x000094e301007387 */ /* 0x0001e20000100800 */
[----:B--2---:R-:W-:-:S03]  /*5c00*/  FADD R225, R195, R225 ;  /* 0x000000e1c3e17221 */ /* 0x004fc60000000000 */
        /* <DEDUP_REMOVED lines=253> */
[----:B------:R-:W-:Y:S01]  /*6be0*/  STL [R1+0x1e8], R227 ;  /* 0x0001e8e301007387 */ /* 0x000fe20000100800 */
[----:B--2---:R-:W-:-:S03]  /*6bf0*/  FADD R225, R88, R225 ;  /* 0x000000e158e17221 */ /* 0x004fc60000000000 */
[----:B------:R-:W-:Y:S01]  /*6c00*/  STL [R1+0x1ec], R226 ;  /* 0x0001ece201007387 */ /* 0x000fe20000100800 */
[----:B---3--:R-:W-:-:S03]  /*6c10*/  FADD R224, R89, R224 ;  /* 0x000000e059e07221 */ /* 0x008fc60000000000 */
[----:B------:R-:W-:Y:S01]  /*6c20*/  STL [R1+0x1f0], R225 ;  /* 0x0001f0e101007387 */ /* 0x000fe20000100800 */
[----:B----4-:R-:W-:-:S03]  /*6c30*/  FADD R223, R90, R223 ;  /* 0x000000df5adf7221 */ /* 0x010fc60000000000 */
[----:B------:R-:W-:Y:S01]  /*6c40*/  STL [R1+0x1f4], R224 ;  /* 0x0001f4e001007387 */ /* 0x000fe20000100800 */
[----:B------:R-:W-:-:S03]  /*6c50*/  FADD R222, R91, R222 ;  /* 0x000000de5bde7221 */ /* 0x000fc60000000000 */
        /* <DEDUP_REMOVED lines=19> */
[----:B------:R-:W-:-:S01]  /*6d90*/  FADD R20, R101, R20 ;  /* 0x0000001465147221 */ /* 0x000fc20000000000 */
[----:B------:R-:W-:-:S05]  /*6da0*/  FADD R19, R102, R19 ;  /* 0x0000001366137221 */ /* 0x000fca0000000000 */
[----:B------:R0:W-:Y:S04]  /*6db0*/  STL [R1+0x228], R19 ;  /* 0x0002281301007387 */ /* 0x0001e80000100800 */
[----:B------:R-:W-:Y:S04]  /*6dc0*/  STL [R1+0x220], R21 ;  /* 0x0002201501007387 */ /* 0x000fe80000100800 */
        /* <DEDUP_REMOVED lines=20> */
[----:B---3--:R-:W-:-:S03]  /*6f10*/  FADD R20, R104, R20 ;  /* 0x0000001468147221 */ /* 0x008fc60000000000 */
[----:B0-----:R0:W5:Y:S01]  /*6f20*/  LDL.LU R19, [R1+0x2d8] ;  /* 0x0002d80001137983 */ /* 0x0011620000300800 */
[----:B----4-:R-:W-:-:S03]  /*6f30*/  FADD R21, R105, R21 ;  /* 0x0000001569157221 */ /* 0x010fc60000000000 */
[----:B------:R1:W-:Y:S01]  /*6f40*/  STL [R1+0x230], R20 ;  /* 0x0002301401007387 */ /* 0x0003e20000100800 */
[----:B------:R-:W-:-:S01]  /*6f50*/  FADD R22, R106, R22 ;  /* 0x000000166a167221 */ /* 0x000fc20000000000 */
[----:B------:R-:W-:Y:S02]  /*6f60*/  FADD R23, R107, R23 ;  /* 0x000000176b177221 */ /* 0x000fe40000000000 */
[----:B-1----:R0:W5:Y:S01]  /*6f70*/  LDL.LU R20, [R1+0x2d4] ;  /* 0x0002d40001147983 */ /* 0x0021620000300800 */
[----:B------:R-:W-:-:S03]  /*6f80*/  FADD R216, R108, R216 ;  /* 0x000000d86cd87221 */ /* 0x000fc60000000000 */
[----:B------:R1:W-:Y:S01]  /*6f90*/  STL [R1+0x234], R21 ;  /* 0x0002341501007387 */ /* 0x0003e20000100800 */
[----:B------:R-:W-:-:S01]  /*6fa0*/  FADD R217, R109, R217 ;  /* 0x000000d96dd97221 */ /* 0x000fc20000000000 */
[----:B------:R-:W-:Y:S02]  /*6fb0*/  FADD R218, R110, R218 ;  /* 0x000000da6eda7221 */ /* 0x000fe40000000000 */
[----:B-1----:R0:W5:Y:S04]  /*6fc0*/  LDL.LU R21, [R1+0x2d0] ;  /* 0x0002d00001157983 */ /* 0x0021680000300800 */
[----:B------:R1:W-:Y:S01]  /*6fd0*/  STL [R1+0x238], R22 ;  /* 0x0002381601007387 */ /* 0x0003e20000100800 */
[----:B------:R-:W-:-:S01]  /*6fe0*/  FADD R219, R111, R219 ;  /* 0x000000db6fdb7221 */ /* 0x000fc20000000000 */
[----:B------:R-:W-:-:S02]  /*6ff0*/  FADD R220, R112, R220 ;  /* 0x000000dc70dc7221 */ /* 0x000fc40000000000 */
[----:B-1----:R0:W5:Y:S04]  /*7000*/  LDL.LU R22, [R1+0x2cc] ;  /* 0x0002cc0001167983 */ /* 0x0021680000300800 */
[----:B------:R1:W-:Y:S01]  /*7010*/  STL [R1+0x23c], R23 ;  /* 0x00023c1701007387 */ /* 0x0003e20000100800 */
[----:B------:R-:W-:-:S01]  /*7020*/  FADD R221, R113, R221 ;  /* 0x000000dd71dd7221 */ /* 0x000fc20000000000 */
[----:B------:R-:W-:Y:S02]  /*7030*/  FADD R222, R114, R222 ;  /* 0x000000de72de7221 */ /* 0x000fe40000000000 */
[----:B-1----:R0:W5:Y:S04]  /*7040*/  LDL.LU R23, [R1+0x2c8] ;  /* 0x0002c80001177983 */ /* 0x0021680000300800 */
[----:B------:R1:W-:Y:S01]  /*7050*/  STL [R1+0x240], R216 ;  /* 0x000240d801007387 */ /* 0x0003e20000100800 */
[----:B------:R-:W-:-:S03]  /*7060*/  FADD R223, R115, R223 ;  /* 0x000000df73df7221 */ /* 0x000fc60000000000 */
        /* <DEDUP_REMOVED lines=13> */
[----:B------:R1:W-:Y:S04]  /*7140*/  STL [R1+0x254], R221 ;  /* 0x000254dd01007387 */ /* 0x0003e80000100800 */
        /* <DEDUP_REMOVED lines=12> */
[----:B-1----:R0:W5:Y:S01]  /*7210*/  LDL.LU R227, [R1+0x298] ;  /* 0x0002980001e37983 */ /* 0x0021620000300800 */
        /* <DEDUP_REMOVED lines=18> */
[----:B0-----:R-:W-:-:S06]  /*7340*/  UMOV UR24, URZ ;  /* 0x0000003f00187c82 */ /* 0x001fcc0008000000 */
.L_x_26:
[----:B------:R-:W-:Y:S05]  /*7350*/  @!P1 BRA `(.L_x_27) ;  /* 0x0000000000049947 */ /* 0x000fea0003800000 */
[----:B------:R-:W-:Y:S01]  /*7360*/  BPT.TRAP 0x1 ;  /* 0x000000040000795c */ /* 0x000fe20000300000 */
.L_x_27:
[----:B------:R-:W-:Y:S02]  /*7370*/  UISETP.GT.U32.AND UP0, UPT, UR4, 0x1, UPT ;  /* 0x000000010400788c */ /* 0x000fe4000bf04070 */
[----:B------:R-:W-:-:S04]  /*7380*/  ULEA UR21, UR32, UR9, 0x3 ;  /* 0x0000000920157291 */ /* 0x000fc8000f8e183f */
[----:B------:R-:W-:Y:S01]  /*7390*/  UIADD3 UR21, UR21, 0x20, URZ ;  /* 0x0000002015157890 */ /* 0x000fe2000fffe03f */
[----:B------:R-:W-:-:S03]  /*73a0*/  PLOP3.LUT P0, PT, PT, PT, UP0, 0x80, 0x0 ;  /* 0x000000000000781c */ /* 0x000fc60003f0f008 */
[----:B------:R-:W-:-:S09]  /*73b0*/  UPRMT UR21, URZ, 0x654, UR21 ;  /* 0x000006543f157896 */ /* 0x000fd20008000015 */
[----:B------:R-:W-:Y:S01]  /*73c0*/  SYNCS.ARRIVE.TRANS64.RED.A1T0 RZ, [UR21], RZ ;  /* 0x000000ffffff79a7 */ /* 0x000fe20008100415 */
[----:B------:R-:W-:Y:S05]  /*73d0*/  @P0 BRA `(.L_x_28) ;  /* 0x0000000000040947 */ /* 0x000fea0003800000 */
[----:B------:R-:W-:Y:S01]  /*73e0*/  BPT.TRAP 0x1 ;  /* 0x000000040000795c */ /* 0x000fe20000300000 */
.L_x_28:
[----:B------:R-:W-:Y:S02]  /*73f0*/  UISETP.GT.AND UP3, UPT, UR31, 0x1, UPT ;  /* 0x000000011f00788c */ /* 0x000fe4000bf64270 */
[----:B------:R-:W-:Y:S02]  /*7400*/  UIADD3 UR30, UR30, 0x1, URZ ;  /* 0x000000011e1e7890 */ /* 0x000fe4000fffe03f */
[----:B------:R-:W-:Y:S02]  /*7410*/  UIADD3 UR32, UR32, 0x1, URZ ;  /* 0x0000000120207890 */ /* 0x000fe4000fffe03f */
[----:B------:R-:W-:Y:S01]  /*7420*/  PLOP3.LUT P0, PT, PT, PT, UP3, 0x80, 0x0 ;  /* 0x000000000000781c */ /* 0x000fe20003f0f038 */
[----:B------:R-:W-:Y:S02]  /*7430*/  UISETP.NE.AND UP0, UPT, UR30, 0x4, UPT ;  /* 0x000000041e00788c */ /* 0x000fe4000bf05270 */
[----:B------:R-:W-:Y:S02]  /*7440*/  UIADD3 UR22, UR31, -0x1, URZ ;  /* 0xffffffff1f167890 */ /* 0x000fe4000fffe03f */
[----:B------:R-:W-:-:S02]  /*7450*/  USEL UR21, URZ, 0x1, UP0 ;  /* 0x000000013f157887 */ /* 0x000fc40008000000 */
[----:B------:R-:W-:Y:S02]  /*7460*/  UISETP.NE.AND UP1, UPT, UR32, 0x4, UPT ;  /* 0x000000042000788c */ /* 0x000fe4000bf25270 */
[----:B------:R-:W-:Y:S02]  /*7470*/  ULOP3.LUT UR25, UR25, UR21, URZ, 0x3c, !UPT ;  /* 0x0000001519197292 */ /* 0x000fe4000f8e3c3f */
[----:B------:R-:W-:Y:S02]  /*7480*/  USEL UR30, UR30, URZ, UP0 ;  /* 0x0000003f1e1e7287 */ /* 0x000fe40008000000 */
[----:B------:R-:W-:Y:S01]  /*7490*/  USEL UR32, UR32, URZ, UP1 ;  /* 0x0000003f20207287 */ /* 0x000fe20008800000 */
[----:B------:R-:W-:Y:S01]  /*74a0*/  UMOV UR21, 0x1 ;  /* 0x0000000100157882 */ /* 0x000fe20000000000 */
[----:B------:R-:W-:Y:S01]  /*74b0*/  UMOV UR31, UR22 ;  /* 0x00000016001f7c82 */ /* 0x000fe20008000000 */
[----:B------:R-:W-:Y:S09]  /*74c0*/  @P0 BRA `(.L_x_29) ;  /* 0xffffffd8001c0947 */ /* 0x000ff2000383ffff */
.L_x_21:
[----:B------:R-:W-:-:S04]  /*74d0*/  UISETP.NE.AND UP0, UPT, UR24, URZ, UPT ;  /* 0x0000003f1800728c */ /* 0x000fc8000bf05270 */
[----:B------:R-:W-:-:S06]  /*74e0*/  USEL UR20, URZ, 0x1, !UP0 ;  /* 0x000000013f147887 */ /* 0x000fcc000c000000 */
[----:B------:R-:W-:-:S13]  /*74f0*/  ISETP.NE.AND P0, PT, RZ, UR20, PT ;  /* 0x00000014ff007c0c */ /* 0x000fda000bf05270 */
[----:B------:R-:W-:Y:S05]  /*7500*/  @!P0 BRA `(.L_x_30) ;  /* 0x0000002000dc8947 */ /* 0x000fea0003800000 */
[----:B------:R-:W-:Y:S02]  /*7510*/  WARPGROUP.DEPBAR.LE gsb0, 0x0 ;  /* 0x00008000000079c5 */ /* 0x000fe40000010000 */
[----:B-----5:R-:W-:Y:S01]  /*7520*/  FADD R227, R121, R227 ;  /* 0x000000e379e37221 */ /* 0x020fe20000000000 */
[----:B------:R-:W-:Y:S01]  /*7530*/  FADD R226, R122, R226 ;  /* 0x000000e27ae27221 */ /* 0x000fe20000000000 */
[----:B------:R-:W-:Y:S01]  /*7540*/  FADD R225, R123, R225 ;  /* 0x000000e17be17221 */ /* 0x000fe20000000000 */
[----:B------:R-:W-:Y:S01]  /*7550*/  FADD R224, R124, R224 ;  /* 0x000000e07ce07221 */ /* 0x000fe20000000000 */
[----:B------:R-:W-:Y:S01]  /*7560*/  FADD R223, R125, R223 ;  /* 0x000000df7ddf7221 */ /* 0x000fe20000000000 */
[----:B------:R4:W-:Y:S01]  /*7570*/  STL [R1+0x298], R227 ;  /* 0x000298e301007387 */ /* 0x0009e20000100800 */
[----:B------:R-:W-:Y:S01]  /*7580*/  FADD R222, R126, R222 ;  /* 0x000000de7ede7221 */ /* 0x000fe20000000000 */
        /* <DEDUP_REMOVED lines=8> */
[----:B----4-:R-:W4:Y:S01]  /*7610*/  LDL.LU R227, [R1] ;  /* 0x0000000001e37983 */ /* 0x010f220000300800 */
[----:B------:R-:W-:Y:S01]  /*7620*/  FADD R21, R135, R21 ;  /* 0x0000001587157221 */ /* 0x000fe20000000000 */
[----:B------:R-:W-:Y:S01]  /*7630*/  FADD R20, R136, R20 ;  /* 0x0000001488147221 */ /* 0x000fe20000000000 */
[----:B------:R-:W-:Y:S01]  /*7640*/  FADD R19, R137, R19 ;  /* 0x0000001389137221 */ /* 0x000fe20000000000 */
[----:B------:R-:W-:Y:S01]  /*7650*/  STL [R1+0x29c], R226 ;  /* 0x00029ce201007387 */ /* 0x000fe20000100800 */
        /* <DEDUP_REMOVED lines=43> */
[----:B------:R0:W-:Y:S04]  /*7910*/  STL [R1+0x310], R5 ;  /* 0x0003100501007387 */ /* 0x0001e80000100800 */
[----:B0-----:R-:W2:Y:S04]  /*7920*/  LDL.LU R5, [R1+0x4] ;  /* 0x0000040001057983 */ /* 0x001ea80000300800 */
[----:B------:R-:W3:Y:S04]  /*7930*/  LDL.LU R6, [R1+0x8] ;  /* 0x0000080001067983 */ /* 0x000ee80000300800 */
[----:B------:R-:W3:Y:S01]  /*7940*/  LDL.LU R7, [R1+0xc] ;  /* 0x00000c0001077983 */ /* 0x000ee20000300800 */
[----:B----4-:R-:W-:-:S05]  /*7950*/  FADD R227, R156, R227 ;  /* 0x000000e39ce37221 */ /* 0x010fca0000000000 */
[----:B------:R0:W-:Y:S04]  /*7960*/  STL [R1], R227 ;  /* 0x000000e301007387 */ /* 0x0001e80000100800 */
        /* <DEDUP_REMOVED lines=27> */
[----:B0-----:R-:W4:Y:S01]  /*7b20*/  LDL.LU R227, [R1+0x7c] ;  /* 0x00007c0001e37983 */ /* 0x001f220000300800 */
[----:B--2---:R-:W-:Y:S01]  /*7b30*/  FADD R5, R157, R5 ;  /* 0x000000059d057221 */ /* 0x004fe20000000000 */
[----:B---3--:R-:W-:-:S04]  /*7b40*/  FADD R6, R158, R6 ;  /* 0x000000069e067221 */ /* 0x008fc80000000000 */
[----:B------:R0:W-:Y:S01]  /*7b50*/  STL [R1+0x4], R5 ;  /* 0x0000040501007387 */ /* 0x0001e20000100800 */
[----:B------:R-:W-:-:S03]  /*7b60*/  FADD R7, R159, R7 ;  /* 0x000000079f077221 */ /* 0x000fc60000000000 */
[----:B------:R2:W-:Y:S04]  /*7b70*/  STL [R1+0x8], R6 ;  /* 0x0000080601007387 */ /* 0x0005e80000100800 */
[----:B------:R3:W-:Y:S01]  /*7b80*/  STL [R1+0xc], R7 ;  /* 0x00000c0701007387 */ /* 0x0007e20000100800 */
[----:B----4-:R-:W-:Y:S01]  /*7b90*/  FADD R8, R160, R8 ;  /* 0x00000008a0087221 */ /* 0x010fe20000000000 */
[----:B------:R-:W-:-:S04]  /*7ba0*/  FADD R9, R161, R9 ;  /* 0x00000009a1097221 */ /* 0x000fc80000000000 */
        /* <DEDUP_REMOVED lines=85> */
[----:B------:R-:W-:Y:S01]  /*8100*/  FADD R5, R188, R5 ;  /* 0x00000005bc057221 */ /* 0x000fe20000000000 */
        /* <DEDUP_REMOVED lines=92> */
[----:B------:R-:W-:Y:S01]  /*86d0*/  FADD R5, R27, R5 ;  /* 0x000000051b057221 */ /* 0x000fe20000000000 */
        /* <DEDUP_REMOVED lines=185> */
[----:B------:R-:W-:-:S05]  /*9270*/  FADD R5, R89, R5 ;  /* 0x0000000559057221 */ /* 0x000fca0000000000 */
[----:B------:R0:W-:Y:S01]  /*9280*/  STL [R1+0x1f4], R5 ;  /* 0x0001f40501007387 */ /* 0x0001e20000100800 */
[----:B------:R-:W-:-:S03]  /*9290*/  FADD R6, R90, R6 ;  /* 0x000000065a067221 */ /* 0x000fc60000000000 */
[----:B0-----:R0:W5:Y:S01]  /*92a0*/  LDL.LU R5, [R1+0x310] ;  /* 0x0003100001057983 */ /* 0x0011620000300800 */
[----:B--2---:R-:W-:-:S03]  /*92b0*/  FADD R7, R91, R7 ;  /* 0x000000075b077221 */ /* 0x004fc60000000000 */
[----:B------:R1:W-:Y:S01]  /*92c0*/  STL [R1+0x1f8], R6 ;  /* 0x0001f80601007387 */ /* 0x0003e20000100800 */
[----:B---3--:R-:W-:Y:S01]  /*92d0*/  FADD R8, R92, R8 ;  /* 0x000000085c087221 */ /* 0x008fe20000000000 */
[----:B----4-:R-:W-:Y:S02]  /*92e0*/  FADD R9, R93, R9 ;  /* 0x000000095d097221 */ /* 0x010fe40000000000 */
[----:B-1----:R0:W5:Y:S01]  /*92f0*/  LDL.LU R6, [R1+0x30c] ;  /* 0x00030c0001067983 */ /* 0x0021620000300800 */
[----:B------:R-:W-:-:S03]  /*9300*/  FADD R10, R94, R10 ;  /* 0x0000000a5e0a7221 */ /* 0x000fc60000000000 */
[----:B------:R1:W-:Y:S01]  /*9310*/  STL [R1+0x1fc], R7 ;  /* 0x0001fc0701007387 */ /* 0x0003e20000100800 */
[----:B------:R-:W-:-:S03]  /*9320*/  FADD R11, R95, R11 ;  /* 0x0000000b5f0b7221 */ /* 0x000fc60000000000 */
[----:B-1----:R0:W5:Y:S01]  /*9330*/  LDL.LU R7, [R1+0x308] ;  /* 0x0003080001077983 */ /* 0x0021620000300800 */
[----:B------:R-:W-:-:S03]  /*9340*/  FADD R12, R96, R12 ;  /* 0x0000000c600c7221 */ /* 0x000fc60000000000 */
[----:B------:R1:W-:Y:S01]  /*9350*/  STL [R1+0x200], R8 ;  /* 0x0002000801007387 */ /* 0x0003e20000100800 */
[----:B------:R-:W-:Y:S01]  /*9360*/  FADD R13, R97, R13 ;  /* 0x0000000d610d7221 */ /* 0x000fe20000000000 */
[----:B------:R-:W-:Y:S02]  /*9370*/  FADD R14, R98, R14 ;  /* 0x0000000e620e7221 */ /* 0x000fe40000000000 */
[----:B-1----:R0:W5:Y:S04]  /*9380*/  LDL.LU R8, [R1+0x304] ;  /* 0x0003040001087983 */ /* 0x0021680000300800 */
[----:B------:R1:W-:Y:S01]  /*9390*/  STL [R1+0x204], R9 ;  /* 0x0002040901007387 */ /* 0x0003e20000100800 */
[----:B------:R-:W-:Y:S01]  /*93a0*/  FADD R15, R99, R15 ;  /* 0x0000000f630f7221 */ /* 0x000fe20000000000 */
[----:B------:R-:W-:-:S02]  /*93b0*/  FADD R16, R100, R16 ;  /* 0x0000001064107221 */ /* 0x000fc40000000000 */
        /* <DEDUP_REMOVED lines=72> */
[----:B------:R-:W-:Y:S01]  /*9840*/  FADD R4, R152, R4 ;  /* 0x0000000498047221 */ /* 0x000fe20000000000 */
[----:B------:R-:W-:Y:S01]  /*9850*/  FADD R3, R153, R3 ;  /* 0x0000000399037221 */ /* 0x000fe20000000000 */
[----:B------:R-:W-:Y:S01]  /*9860*/  FADD R2, R154, R2 ;  /* 0x000000029a027221 */ /* 0x000fe20000000000 */
[----:B------:R-:W-:-:S07]  /*9870*/  FADD R0, R155, R0 ;  /* 0x000000009b007221 */ /* 0x000fce0000000000 */
.L_x_30:
[----:B--2---:R-:W-:-:S04]  /*9880*/  IMAD.U32 R229, RZ, RZ, UR14 ;  /* 0x0000000effe57e24 */ /* 0x004fc8000f8e00ff */
[----:B------:R2:W-:Y:S01]  /*9890*/  SYNCS.ARRIVE.TRANS64.A1T0 RZ, [R229+UR17], RZ ;  /* 0x000000ffe5ff79a7 */ /* 0x0005e20008100011 */
[----:B------:R-:W-:Y:S02]  /*98a0*/  WARPGROUP.DEPBAR.LE gsb0, 0x0 ;  /* 0x00008000000079c5 */ /* 0x000fe40000010000 */
[----:B------:R-:W4:Y:S02]  /*98b0*/  LDC R24, c[0x0][0x28c] ;  /* 0x0000a300ff187b82 */ /* 0x000f240000000800 */
[----:B----4-:R-:W-:-:S13]  /*98c0*/  ISETP.GE.AND P0, PT, R24, 0x1, PT ;  /* 0x000000011800780c */ /* 0x010fda0003f06270 */
[----:B--2---:R-:W-:Y:S05]  /*98d0*/  @!P0 BRA `(.L_x_31) ;  /* 0x0000000000388947 */ /* 0x004fea0003800000 */
[----:B------:R-:W-:-:S06]  /*98e0*/  UISETP.NE.AND UP0, UPT, UR7, 0x3, UPT ;  /* 0x000000030700788c */ /* 0x000fcc000bf05270 */
[----:B------:R-:W-:-:S13]  /*98f0*/  PLOP3.LUT P0, PT, PT, PT, UP0, 0x80, 0x0 ;  /* 0x000000000000781c */ /* 0x000fda0003f0f008 */
[----:B------:R-:W-:Y:S05]  /*9900*/  @!P0 BRA `(.L_x_32) ;  /* 0x0000000000048947 */ /* 0x000fea0003800000 */
[----:B------:R-:W-:Y:S01]  /*9910*/  BPT.TRAP 0x1 ;  /* 0x000000040000795c */ /* 0x000fe20000300000 */
.L_x_32:
[----:B------:R-:W-:Y:S02]  /*9920*/  UIADD3 UR20, UR11, UR10, URZ ;  /* 0x0000000a0b147290 */ /* 0x000fe4000fffe03f */
[----:B------:R-:W-:Y:S02]  /*9930*/  UISETP.GT.U32.AND UP0, UPT, UR4, 0x1, UPT ;  /* 0x000000010400788c */ /* 0x000fe4000bf04070 */
[----:B------:R-:W-:-:S04]  /*9940*/  USHF.L.U32 UR20, UR20, 0x3, URZ ;  /* 0x0000000314147899 */ /* 0x000fc8000800063f */
[----:B------:R-:W-:Y:S01]  /*9950*/  ULOP3.LUT UR20, UR20, 0x18, URZ, 0xc0, !UPT ;  /* 0x0000001814147892 */ /* 0x000fe2000f8ec03f */
[----:B------:R-:W-:-:S03]  /*9960*/  PLOP3.LUT P0, PT, PT, PT, UP0, 0x80, 0x0 ;  /* 0x000000000000781c */ /* 0x000fc60003f0f008 */
[----:B------:R-:W-:-:S04]  /*9970*/  UIADD3 UR20, UR9, 0x20, UR20 ;  /* 0x0000002009147890 */ /* 0x000fc8000fffe014 */
[----:B------:R-:W-:-:S09]  /*9980*/  UPRMT UR20, URZ, 0x654, UR20 ;  /* 0x000006543f147896 */ /* 0x000fd20008000014 */
[----:B------:R-:W-:Y:S01]  /*9990*/  SYNCS.ARRIVE.TRANS64.RED.A1T0 RZ, [UR20], RZ ;  /* 0x000000ffffff79a7 */ /* 0x000fe20008100414 */
[----:B------:R-:W-:Y:S05]  /*99a0*/  @P0 BRA `(.L_x_31) ;  /* 0x0000000000040947 */ /* 0x000fea0003800000 */
[----:B------:R-:W-:Y:S01]  /*99b0*/  BPT.TRAP 0x1 ;  /* 0x000000040000795c */ /* 0x000fe20000300000 */
.L_x_31:
[----:B-----5:R2:W-:Y:S01]  /*99c0*/  STL [R1+0x298], R0 ;  /* 0x0002980001007387 */ /* 0x0205e20000100800 */
[----:B------:R-:W-:Y:S01]  /*99d0*/  IMAD.U32 R24, RZ, RZ, UR12 ;  /* 0x0000000cff187e24 */ /* 0x000fe2000f8e00ff */
[----:B------:R-:W4:Y:S02]  /*99e0*/  LDC R36, c[0x0][0x288] ;  /* 0x0000a200ff247b82 */ /* 0x000f240000000800 */
[----:B--2---:R-:W2:Y:S02]  /*99f0*/  LDL R0, [R1+0x27c] ;  /* 0x00027c0001007983 */ /* 0x004ea40000100800 */
[----:B------:R-:W-:-:S04]  /*9a00*/  SHF.L.U32 R24, R24, 0x1f, RZ ;  /* 0x0000001f18187819 */ /* 0x000fc800000006ff */
[----:B------:R-:W0:Y:S01]  /*9a10*/  SYNCS.PHASECHK.TRANS64.TRYWAIT P0, [UR13+0x8], R24 ;  /* 0x00000818ff0075a7 */ /* 0x000e22000800014d */
[----:B--2---:R-:W-:Y:S02]  /*9a20*/  IMAD.SHL.U32 R34, R0, 0x40, RZ ;  /* 0x0000004000227824 */ /* 0x004fe400078e00ff */
[----:B------:R2:W5:Y:S01]  /*9a30*/  LDL.LU R0, [R1+0x298] ;  /* 0x0002980001007983 */ /* 0x0005620000300800 */
[----:B0---4-:R-:W-:Y:S05]  /*9a40*/  @!P0 BRA `(.L_x_33) ;  /* 0x0000010800b88947 */ /* 0x011fea0003800000 */
.L_x_447:
[----:B-----5:R4:W-:Y:S01]  /*9a50*/  STL [R1+0x298], R0 ;  /* 0x0002980001007387 */ /* 0x0209e20000100800 */
[----:B------:R-:W-:-:S03]  /*9a60*/  ULDC UR20, c[0x0][0x284] ;  /* 0x0000a10000147ab9 */ /* 0x000fc60000000800 */
[----:B----4-:R-:W4:Y:S01]  /*9a70*/  LDL.LU R0, [R1+0x280] ;  /* 0x0002800001007983 */ /* 0x010f220000300800 */
[----:B------:R-:W-:Y:S01]  /*9a80*/  ISETP.GE.AND P0, PT, R34, UR20, PT ;  /* 0x0000001422007c0c */ /* 0x000fe2000bf06270 */
[----:B----4-:R-:W-:Y:S02]  /*9a90*/  IMAD R37, R0, 0x180, RZ ;  /* 0x0000018000257824 */ /* 0x010fe400078e02ff */
[----:B------:R4:W5:Y:S03]  /*9aa0*/  LDL.LU R0, [R1+0x298] ;  /* 0x0002980001007983 */ /* 0x0009660000300800 */
[----:B------:R-:W-:-:S13]  /*9ab0*/  ISETP.GE.OR P0, PT, R37, R36, P0 ;  /* 0x000000242500720c */ /* 0x000fda0000706670 */
[----:B----4-:R-:W-:Y:S05]  /*9ac0*/  @P0 BRA `(.L_x_34) ;  /* 0x000000ec00f00947 */ /* 0x010fea0003800000 */
[----:B------:R4:W-:Y:S01]  /*9ad0*/  STL.64 [R1+0x2a8], R4 ;  /* 0x0002a80401007387 */ /* 0x0009e20000100a00 */
[----:B------:R-:W-:Y:S01]  /*9ae0*/  ULDC.64 UR20, c[0x0][0x5d0] ;  /* 0x0001740000147ab9 */ /* 0x000fe20000000a00 */
[----:B------:R-:W1:Y:S02]  /*9af0*/  LDC.64 R26, c[0x0][0x5c8] ;  /* 0x00017200ff1a7b82 */ /* 0x000e640000000a00 */
[----:B----4-:R-:W4:Y:S04]  /*9b00*/  LDL.64 R4, [R1+0x288] ;  /* 0x0002880001047983 */ /* 0x010f280000100a00 */
[----:B------:R0:W-:Y:S04]  /*9b10*/  STL [R1+0x2a0], R3 ;  /* 0x0002a00301007387 */ /* 0x0001e80000100800 */
[----:B0-----:R-:W4:Y:S04]  /*9b20*/  LDL.LU R3, [R1+0x27c] ;  /* 0x00027c0001037983 */ /* 0x001f280000300800 */
[----:B------:R0:W-:Y:S04]  /*9b30*/  STL [R1+0x29c], R2 ;  /* 0x00029c0201007387 */ /* 0x0001e80000100800 */
[----:B0-----:R-:W2:Y:S04]  /*9b40*/  LDL R2, [R1+0x284] ;  /* 0x0002840001027983 */ /* 0x001ea80000100800 */
[----:B-----5:R0:W-:Y:S04]  /*9b50*/  STL [R1+0x298], R0 ;  /* 0x0002980001007387 */ /* 0x0201e80000100800 */
[----:B0-----:R-:W3:Y:S01]  /*9b60*/  LDL R0, [R1+0x270] ;  /* 0x0002700001007983 */ /* 0x001ee20000100800 */
[----:B--2---:R-:W-:-:S05]  /*9b70*/  IMAD.SHL.U32 R28, R2, 0x2, RZ ;  /* 0x00000002021c7824 */ /* 0x004fca00078e00ff */
[----:B------:R-:W-:Y:S02]  /*9b80*/  SHF.R.S32.HI R29, RZ, 0x1f, R28 ;  /* 0x0000001fff1d7819 */ /* 0x000fe4000001141c */
[----:B---3--:R-:W-:Y:S01]  /*9b90*/  SHF.R.S32.HI R32, RZ, 0x1f, R0 ;  /* 0x0000001fff207819 */ /* 0x008fe20000011400 */
[----:B------:R-:W-:-:S04]  /*9ba0*/  IMAD.WIDE.U32 R24, R0, UR20, R28 ;  /* 0x0000001400187c25 */ /* 0x000fc8000f8e001c */
[----:B------:R-:W-:-:S04]  /*9bb0*/  IMAD R30, R32, UR20, RZ ;  /* 0x00000014201e7c24 */ /* 0x000fc8000f8e02ff */
[----:B------:R-:W-:Y:S01]  /*9bc0*/  IMAD R30, R0, UR21, R30 ;  /* 0x00000015001e7c24 */ /* 0x000fe2000f8e021e */
[----:B------:R-:W-:Y:S01]  /*9bd0*/  SHF.R.S32.HI R33, RZ, 0x1f, R37 ;  /* 0x0000001fff217819 */ /* 0x000fe20000011425 */
[----:B------:R-:W2:Y:S01]  /*9be0*/  LDL R0, [R1+0x290] ;  /* 0x0002900001007983 */ /* 0x000ea20000100800 */
[----:B------:R-:W-:Y:S01]  /*9bf0*/  IADD3 R24, P0, R37, R24, RZ ;  /* 0x0000001825187210 */ /* 0x000fe20007f1e0ff */
[----:B------:R-:W-:Y:S01]  /*9c00*/  IMAD R36, R2, -0x2, R36 ;  /* 0xfffffffe02247824 */ /* 0x000fe200078e0224 */
[----:B------:R-:W-:Y:S02]  /*9c10*/  ULDC.64 UR20, c[0x0][0x5c0] ;  /* 0x0001700000147ab9 */ /* 0x000fe40000000a00 */
[----:B------:R-:W-:Y:S01]  /*9c20*/  IADD3.X R25, R33, R25, R30, P0, !PT ;  /* 0x0000001921197210 */ /* 0x000fe200007fe41e */
[----:B----4-:R-:W-:Y:S02]  /*9c30*/  IMAD.WIDE R30, R3, 0x40, R4 ;  /* 0x00000040031e7825 */ /* 0x010fe400078e0204 */
[----:B------:R0:W5:Y:S04]  /*9c40*/  LDL.LU.64 R4, [R1+0x2a8] ;  /* 0x0002a80001047983 */ /* 0x0001680000300a00 */
[----:B------:R0:W5:Y:S01]  /*9c50*/  LDL.LU R3, [R1+0x2a0] ;  /* 0x0002a00001037983 */ /* 0x0001620000300800 */
[----:B-1----:R-:W-:-:S02]  /*9c60*/  IMAD R35, R31, R26, RZ ;  /* 0x0000001a1f237224 */ /* 0x002fc400078e02ff */
[C---:B------:R-:W-:Y:S01]  /*9c70*/  IMAD.WIDE.U32 R24, R30.reuse, R26, R24 ;  /* 0x0000001a1e187225 */ /* 0x040fe200078e0018 */
[----:B------:R0:W5:Y:S03]  /*9c80*/  LDL.LU R2, [R1+0x29c] ;  /* 0x00029c0001027983 */ /* 0x0001660000300800 */
[----:B------:R-:W-:-:S04]  /*9c90*/  IMAD R35, R30, R27, R35 ;  /* 0x0000001b1e237224 */ /* 0x000fc800078e0223 */
[----:B------:R-:W-:Y:S01]  /*9ca0*/  IMAD.IADD R35, R25, 0x1, R35 ;  /* 0x0000000119237824 */ /* 0x000fe200078e0223 */
[----:B------:R-:W-:Y:S02]  /*9cb0*/  LEA R25, P0, R26, R24, 0x3 ;  /* 0x000000181a197211 */ /* 0x000fe400078018ff */
[----:B------:R-:W-:Y:S02]  /*9cc0*/  IADD3 R24, P1, R24, UR20, RZ ;  /* 0x0000001418187c10 */ /* 0x000fe4000ff3e0ff */
[----:B------:R-:W-:Y:S02]  /*9cd0*/  LEA.HI.X R27, R26, R35, R27, 0x3, P0 ;  /* 0x000000231a1b7211 */ /* 0x000fe400000f1c1b */
[----:B------:R-:W-:Y:S02]  /*9ce0*/  FSETP.NEU.AND P0, PT, RZ, UR18, PT ;  /* 0x00000012ff007c0b */ /* 0x000fe4000bf0d000 */
[----:B------:R-:W-:Y:S01]  /*9cf0*/  IADD3 R26, P2, R25, UR20, RZ ;  /* 0x00000014191a7c10 */ /* 0x000fe2000ff5e0ff */
[----:B--2---:R-:W-:-:S02]  /*9d00*/  IMAD.IADD R34, R0, 0x1, -R34 ;  /* 0x0000000100227824 */ /* 0x004fc400078e0a22 */
[----:B------:R0:W5:Y:S01]  /*9d10*/  LDL.LU R0, [R1+0x298] ;  /* 0x0002980001007983 */ /* 0x0001620000300800 */
[----:B------:R-:W-:Y:S01]  /*9d20*/  IADD3.X R25, R35, UR21, RZ, P1, !PT ;  /* 0x0000001523197c10 */ /* 0x000fe20008ffe4ff */
[----:B------:R-:W-:Y:S01]  /*9d30*/  BSSY B0, `(.L_x_34) ;  /* 0x0000ed5000007945 */ /* 0x000fe20003800000 */
[----:B------:R-:W-:Y:S01]  /*9d40*/  IADD3.X R27, R27, UR21, RZ, P2, !PT ;  /* 0x000000151b1b7c10 */ /* 0x000fe200097fe4ff */
[----:B------:R-:W-:-:S04]  /*9d50*/  IMAD.IADD R35, R36, 0x1, -R37 ;  /* 0x0000000124237824 */ /* 0x000fc800078e0a25 */
[----:B------:R-:W-:Y:S05]  /*9d60*/  @!P0 BRA `(.L_x_35) ;  /* 0x000000ac00548947 */ /* 0x000fea0003800000 */
[----:B-----5:R1:W-:Y:S01]  /*9d70*/  STL [R1+0x298], R0 ;  /* 0x0002980001007387 */ /* 0x0203e20000100800 */
[----:B------:R-:W-:Y:S01]  /*9d80*/  ULDC.64 UR20, c[0x0][0x5b8] ;  /* 0x00016e0000147ab9 */ /* 0x000fe20000000a00 */
[----:B------:R-:W-:Y:S02]  /*9d90*/  ULDC.64 UR22, c[0x0][0x5a8] ;  /* 0x00016a0000167ab9 */ /* 0x000fe40000000a00 */
[----:B-1----:R-:W2:Y:S01]  /*9da0*/  LDL.LU R0, [R1+0x270] ;  /* 0x0002700001007983 */ /* 0x002ea20000300800 */
[----:B------:R-:W-:Y:S01]  /*9db0*/  IMAD R32, R32, UR20, RZ ;  /* 0x0000001420207c24 */ /* 0x000fe2000f8e02ff */
[----:B------:R-:W-:Y:S01]  /*9dc0*/  BSSY B1, `(.L_x_36) ;  /* 0x0000011000017945 */ /* 0x000fe20003800000 */
[----:B--2---:R-:W-:-:S04]  /*9dd0*/  IMAD.WIDE.U32 R28, R0, UR20, R28 ;  /* 0x00000014001c7c25 */ /* 0x004fc8000f8e001c */
[----:B------:R-:W-:Y:S02]  /*9de0*/  IMAD R36, R0, UR21, R32 ;  /* 0x0000001500247c24 */ /* 0x000fe4000f8e0220 */
[----:B------:R1:W5:Y:S01]  /*9df0*/  LDL.LU R0, [R1+0x298] ;  /* 0x0002980001007983 */ /* 0x0003620000300800 */
[----:B------:R-:W-:Y:S01]  /*9e00*/  IADD3 R32, P0, R37, R28, RZ ;  /* 0x0000001c25207210 */ /* 0x000fe20007f1e0ff */
[----:B------:R-:W-:Y:S02]  /*9e10*/  ULDC.64 UR20, c[0x0][0x5b0] ;  /* 0x00016c0000147ab9 */ /* 0x000fe40000000a00 */
[----:B------:R-:W-:Y:S01]  /*9e20*/  IMAD R37, R31, UR20, RZ ;  /* 0x000000141f257c24 */ /* 0x000fe2000f8e02ff */
[--C-:B------:R-:W-:Y:S02]  /*9e30*/  IADD3.X R33, R33, R29, R36.reuse, P0, !PT ;  /* 0x0000001d21217210 */ /* 0x100fe400007fe424 */
[----:B------:R-:W-:Y:S01]  /*9e40*/  ISETP.GE.AND P0, PT, R35, 0x1, PT ;  /* 0x000000012300780c */ /* 0x000fe20003f06270 */
[C---:B------:R-:W-:Y:S01]  /*9e50*/  IMAD R37, R30.reuse, UR21, R37 ;  /* 0x000000151e257c24 */ /* 0x040fe2000f8e0225 */
[----:B------:R-:W-:Y:S01]  /*9e60*/  PRMT R36, RZ, 0x7610, R36 ;  /* 0x00007610ff247816 */ /* 0x000fe20000000024 */
[----:B------:R-:W-:Y:S01]  /*9e70*/  IMAD.WIDE.U32 R28, R30, UR20, R32 ;  /* 0x000000141e1c7c25 */ /* 0x000fe2000f8e0020 */
[----:B------:R-:W-:-:S02]  /*9e80*/  ISETP.LT.OR P2, PT, R34, 0x1, !P0 ;  /* 0x000000012200780c */ /* 0x000fc40004741670 */
[----:B------:R-:W-:-:S04]  /*9e90*/  IADD3 R28, P1, R28, UR22, RZ ;  /* 0x000000161c1c7c10 */ /* 0x000fc8000ff3e0ff */
[----:B------:R-:W-:-:S07]  /*9ea0*/  IADD3.X R29, R29, UR23, R37, P1, !PT ;  /* 0x000000171d1d7c10 */ /* 0x000fce0008ffe425 */
[----:B-1----:R-:W-:Y:S05]  /*9eb0*/  @P2 BRA `(.L_x_37) ;  /* 0x0000000000042947 */ /* 0x002fea0003800000 */
[----:B------:R1:W5:Y:S02]  /*9ec0*/  LDG.E.U8 R36, desc[UR28][R28.64] ;  /* 0x0000001c1c247981 */ /* 0x000364000c1e1100 */
.L_x_37:
[----:B------:R-:W-:Y:S05]  /*9ed0*/  BSYNC B1 ;  /* 0x0000000000017941 */ /* 0x000fea0003800000 */
.L_x_36:
[----:B-----5:R-:W-:Y:S01]  /*9ee0*/  LOP3.LUT R36, R36, 0xff, RZ, 0xc0, !PT ;  /* 0x000000ff24247812 */ /* 0x020fe200078ec0ff */
[----:B------:R-:W-:Y:S01]  /*9ef0*/  BSSY B1, `(.L_x_38) ;  /* 0x000000c000017945 */ /* 0x000fe20003800000 */
[----:B------:R-:W-:Y:S02]  /*9f00*/  ISETP.GE.AND P1, PT, R35, 0x2, PT ;  /* 0x000000022300780c */ /* 0x000fe40003f26270 */
[----:B------:R-:W-:Y:S02]  /*9f10*/  F2FP.F16.E4M3.UNPACK_B R36, R36 ;  /* 0x00000024ff24723e */ /* 0x000fe400020006ff */
[----:B------:R-:W-:-:S03]  /*9f20*/  ISETP.LT.OR P3, PT, R34, 0x1, !P1 ;  /* 0x000000012200780c */ /* 0x000fc60004f61670 */
[----:B------:R-:W-:-:S05]  /*9f30*/  HADD2.F32 R36, -RZ, R36.H0_H0 ;  /* 0x20000024ff247230 */ /* 0x000fca0000004100 */
[----:B------:R-:W-:Y:S01]  /*9f40*/  FMUL R37, R36, UR18 ;  /* 0x0000001224257c20 */ /* 0x000fe20008400000 */
[----:B------:R-:W-:-:S03]  /*9f50*/  PRMT R36, RZ, 0x7610, R36 ;  /* 0x00007610ff247816 */ /* 0x000fc60000000024 */
[----:B------:R-:W-:-:S05]  /*9f60*/  FFMA R37, R228, UR19, R37 ;  /* 0x00000013e4257c23 */ /* 0x000fca0008000025 */
[----:B------:R-:W-:-:S05]  /*9f70*/  F2FP.SATFINITE.E4M3.F32.PACK_AB_MERGE_C R37, RZ, R37, RZ ;  /* 0x00000025ff25723e */ /* 0x000fca00048070ff */
[----:B------:R2:W-:Y:S01]  /*9f80*/  @!P2 STG.E.U8 desc[UR28][R24.64], R37 ;  /* 0x000000251800a986 */ /* 0x0005e2000c10111c */
[----:B------:R-:W-:Y:S05]  /*9f90*/  @P3 BRA `(.L_x_39) ;  /* 0x0000000000043947 */ /* 0x000fea0003800000 */
[----:B------:R3:W5:Y:S02]  /*9fa0*/  LDG.E.U8 R36, desc[UR28][R28.64+0x1] ;  /* 0x0000011c1c247981 */ /* 0x000764000c1e1100 */
.L_x_39:
[----:B------:R-:W-:Y:S05]  /*9fb0*/  BSYNC B1 ;  /* 0x0000000000017941 */ /* 0x000fea0003800000 */
.L_x_38:
[----:B-----5:R-:W-:Y:S01]  /*9fc0*/  LOP3.LUT R36, R36, 0xff, RZ, 0xc0, !PT ;  /* 0x000000ff24247812 */ /* 0x020fe200078ec0ff */
[----:B------:R-:W-:Y:S01]  /*9fd0*/  BSSY B1, `(.L_x_40) ;  /* 0x0000012000017945 */ /* 0x000fe20003800000 */
[----:B--2---:R-:W-:Y:S02]  /*9fe0*/  IADD3 R37, P2, R30, 0x8, RZ ;  /* 0x000000081e257810 */ /* 0x004fe40007f5e0ff */
[----:B------:R-:W-:Y:S02]  /*9ff0*/  F2FP.F16.E4M3.UNPACK_B R36, R36 ;  /* 0x00000024ff24723e */ /* 0x000fe400020006ff */
[----:B------:R-:W-:Y:S01]  /*a000*/  ISETP.LT.OR P0, PT, R34, 0x9, !P0 ;  /* 0x000000092200780c */ /* 0x000fe20004701670 */
[----:B------:R-:W-:Y:S02]  /*a010*/  IMAD.X R30, RZ, RZ, R31, P2 ;  /* 0x000000ffff1e7224 */ /* 0x000fe400010e061f */
[----:B------:R-:W-:Y:S02]  /*a020*/  HADD2.F32 R36, -RZ, R36.H0_H0 ;  /* 0x20000024ff247230 */ /* 0x000fe40000004100 */
[----:B------:R-:W-:-:S02]  /*a030*/  IMAD R30, R30, UR20, RZ ;  /* 0x000000141e1e7c24 */ /* 0x000fc4000f8e02ff */
[----:B------:R-:W-:-:S04]  /*a040*/  IMAD.WIDE.U32 R32, R37, UR20, R32 ;  /* 0x0000001425207c25 */ /* 0x000fc8000f8e0020 */
[----:B------:R-:W-:Y:S01]  /*a050*/  FMUL R36, R36, UR18 ;  /* 0x0000001224247c20 */ /* 0x000fe20008400000 */
[----:B------:R-:W-:-:S03]  /*a060*/  IMAD R37, R37, UR21, R30 ;  /* 0x0000001525257c24 */ /* 0x000fc6000f8e021e */
[----:B------:R-:W-:Y:S01]  /*a070*/  FFMA R36, R227, UR19, R36 ;  /* 0x00000013e3247c23 */ /* 0x000fe20008000024 */
[----:B------:R-:W-:Y:S02]  /*a080*/  IADD3 R30, P2, R32, UR22, RZ ;  /* 0x00000016201e7c10 */ /* 0x000fe4000ff5e0ff */
[----:B------:R-:W-:Y:S02]  /*a090*/  PRMT R32, RZ, 0x7610, R32 ;  /* 0x00007610ff207816 */ /* 0x000fe40000000020 */
[----:B------:R-:W-:Y:S02]  /*a0a0*/  F2FP.SATFINITE.E4M3.F32.PACK_AB_MERGE_C R39, RZ, R36, RZ ;  /* 0x00000024ff27723e */ /* 0x000fe400048070ff */
[----:B------:R-:W-:-:S03]  /*a0b0*/  IADD3.X R31, R33, UR23, R37, P2, !PT ;  /* 0x00000017211f7c10 */ /* 0x000fc600097fe425 */
[----:B------:R2:W-:Y:S01]  /*a0c0*/  @!P3 STG.E.U8 desc[UR28][R24.64+0x1], R39 ;  /* 0x000001271800b986 */ /* 0x0005e2000c10111c */
[----:B------:R-:W-:Y:S05]  /*a0d0*/  @P0 BRA `(.L_x_41) ;  /* 0x0000000000040947 */ /* 0x000fea0003800000 */
[----:B------:R4:W5:Y:S02]  /*a0e0*/  LDG.E.U8 R32, desc[UR28][R30.64] ;  /* 0x0000001c1e207981 */ /* 0x000964000c1e1100 */
.L_x_41:
[----:B------:R-:W-:Y:S05]  /*a0f0*/  BSYNC B1 ;  /* 0x0000000000017941 */ /* 0x000fea0003800000 */
.L_x_40:
[----:B-----5:R-:W-:Y:S01]  /*a100*/  LOP3.LUT R32, R32, 0xff, RZ, 0xc0, !PT ;  /* 0x000000ff20207812 */ /* 0x020fe200078ec0ff */
[----:B------:R-:W-:Y:S01]  /*a110*/  BSSY B1, `(.L_x_42) ;  /* 0x000000b000017945 */ /* 0x000fe20003800000 */
[----:B------:R-:W-:Y:S02]  /*a120*/  ISETP.LT.OR P1, PT, R34, 0x9, !P1 ;  /* 0x000000092200780c */ /* 0x000fe40004f21670 */
[----:B------:R-:W-:-:S05]  /*a130*/  F2FP.F16.E4M3.UNPACK_B R32, R32 ;  /* 0x00000020ff20723e */ /* 0x000fca00020006ff */
        /* <DEDUP_REMOVED lines=8> */
.L_x_43:
[----:B------:R-:W-:Y:S05]  /*a1c0*/  BSYNC B1 ;  /* 0x0000000000017941 */ /* 0x000fea0003800000 */
.L_x_42:
[----:B-----5:R-:W-:Y:S01]  /*a1d0*/  LOP3.LUT R32, R32, 0xff, RZ, 0xc0, !PT ;  /* 0x000000ff20207812 */ /* 0x020fe200078ec0ff */
[----:B------:R-:W-:Y:S01]  /*a1e0*/  BSSY B1, `(.L_x_44) ;  /* 0x000000c000017945 */ /* 0x000fe20003800000 */
[----:B------:R-:W-:Y:S02]  /*a1f0*/  ISETP.GE.AND P0, PT, R35, 0x9, PT ;  /* 0x000000092300780c */ /* 0x000fe40003f06270 */
[----:B------:R-:W-:Y:S02]  /*a200*/  F2FP.F16.E4M3.UNPACK_B R32, R32 ;  /* 0x00000020ff20723e */ /* 0x000fe400020006ff */
[----:B------:R-:W-:-:S03]  /*a210*/  ISETP.LT.OR P2, PT, R34, 0x1, !P0 ;  /* 0x000000012200780c */ /* 0x000fc60004741670 */
[----:B------:R-:W-:-:S05]  /*a220*/  HADD2.F32 R32, -RZ, R32.H0_H0 ;  /* 0x20000020ff207230 */ /* 0x000fca0000004100 */
[----:B------:R-:W-:-:S04]  /*a230*/  FMUL R32, R32, UR18 ;  /* 0x0000001220207c20 */ /* 0x000fc80008400000 */
[----:B------:R-:W-:-:S05]  /*a240*/  FFMA R32, R225, UR19, R32 ;  /* 0x00000013e1207c23 */ /* 0x000fca0008000020 */
[----:B0-----:R-:W-:Y:S02]  /*a250*/  F2FP.SATFINITE.E4M3.F32.PACK_AB_MERGE_C R33, RZ, R32, RZ ;  /* 0x00000020ff21723e */ /* 0x001fe400048070ff */
[----:B------:R-:W-:-:S03]  /*a260*/  PRMT R32, RZ, 0x7610, R32 ;  /* 0x00007610ff207816 */ /* 0x000fc60000000020 */
[----:B------:R0:W-:Y:S01]  /*a270*/  @!P1 STG.E.U8 desc[UR28][R26.64+0x1], R33 ;  /* 0x000001211a009986 */ /* 0x0001e2000c10111c */
[----:B------:R-:W-:Y:S05]  /*a280*/  @P2 BRA `(.L_x_45) ;  /* 0x0000000000042947 */ /* 0x000fea0003800000 */
[----:B------:R0:W5:Y:S02]  /*a290*/  LDG.E.U8 R32, desc[UR28][R28.64+0x8] ;  /* 0x0000081c1c207981 */ /* 0x000164000c1e1100 */
.L_x_45:
[----:B------:R-:W-:Y:S05]  /*a2a0*/  BSYNC B1 ;  /* 0x0000000000017941 */ /* 0x000fea0003800000 */
.L_x_44:
[----:B-----5:R-:W-:Y:S01]  /*a2b0*/  LOP3.LUT R32, R32, 0xff, RZ, 0xc0, !PT ;  /* 0x000000ff20207812 */ /* 0x020fe200078ec0ff */
[----:B------:R-:W-:Y:S01]  /*a2c0*/  BSSY B1, `(.L_x_46) ;  /* 0x000000c000017945 */ /* 0x000fe20003800000 */
[----:B------:R-:W-:Y:S02]  /*a2d0*/  ISETP.GE.AND P1, PT, R35, 0xa, PT ;  /* 0x0000000a2300780c */ /* 0x000fe40003f26270 */
[----:B------:R-:W-:Y:S02]  /*a2e0*/  F2FP.F16.E4M3.UNPACK_B R32, R32 ;  /* 0x00000020ff20723e */ /* 0x000fe400020006ff */
[----:B------:R-:W-:-:S03]  /*a2f0*/  ISETP.LT.OR P3, PT, R34, 0x1, !P1 ;  /* 0x000000012200780c */ /* 0x000fc60004f61670 */
[----:B------:R-:W-:-:S05]  /*a300*/  HADD2.F32 R32, -RZ, R32.H0_H0 ;  /* 0x20000020ff207230 */ /* 0x000fca0000004100 */
[----:B0-----:R-:W-:Y:S01]  /*a310*/  FMUL R33, R32, UR18 ;  /* 0x0000001220217c20 */ /* 0x001fe20008400000 */
[----:B------:R-:W-:-:S03]  /*a320*/  PRMT R32, RZ, 0x7610, R32 ;  /* 0x00007610ff207816 */ /* 0x000fc60000000020 */
[----:B------:R-:W-:-:S05]  /*a330*/  FFMA R33, R224, UR19, R33 ;  /* 0x00000013e0217c23 */ /* 0x000fca0008000021 */
[----:B------:R-:W-:-:S05]  /*a340*/  F2FP.SATFINITE.E4M3.F32.PACK_AB_MERGE_C R33, RZ, R33, RZ ;  /* 0x00000021ff21723e */ /* 0x000fca00048070ff */
[----:B------:R0:W-:Y:S01]  /*a350*/  @!P2 STG.E.U8 desc[UR28][R24.64+0x8], R33 ;  /* 0x000008211800a986 */ /* 0x0001e2000c10111c */
[----:B------:R-:W-:Y:S05]  /*a360*/  @P3 BRA `(.L_x_47) ;  /* 0x0000000000043947 */ /* 0x000fea0003800000 */
[----:B------:R0:W5:Y:S02]  /*a370*/  LDG.E.U8 R32, desc[UR28][R28.64+0x9] ;  /* 0x0000091c1c207981 */ /* 0x000164000c1e1100 */
.L_x_47:
[----:B------:R-:W-:Y:S05]  /*a380*/  BSYNC B1 ;  /* 0x0000000000017941 */ /* 0x000fea0003800000 */
.L_x_46:
[----:B-----5:R-:W-:Y:S01]  /*a390*/  LOP3.LUT R32, R32, 0xff, RZ, 0xc0, !PT ;  /* 0x000000ff20207812 */ /* 0x020fe200078ec0ff */
[----:B------:R-:W-:Y:S01]  /*a3a0*/  BSSY B1, `(.L_x_48) ;  /* 0x000000b000017945 */ /* 0x000fe20003800000 */
[----:B------:R-:W-:Y:S02]  /*a3b0*/  ISETP.LT.OR P0, PT, R34, 0x9, !P0 ;  /* 0x000000092200780c */ /* 0x000fe40004701670 */
[----:B------:R-:W-:-:S05]  /*a3c0*/  F2FP.F16.E4M3.UNPACK_B R32, R32 ;  /* 0x00000020ff20723e */ /* 0x000fca00020006ff */
        /* <DEDUP_REMOVED lines=8> */
.L_x_49:
[----:B------:R-:W-:Y:S05]  /*a450*/  BSYNC B1 ;  /* 0x0000000000017941 */ /* 0x000fea0003800000 */
.L_x_48:
[----:B-----5:R-:W-:Y:S01]  /*a460*/  LOP3.LUT R32, R32, 0xff, RZ, 0xc0, !PT ;  /* 0x000000ff20207812 */ /* 0x020fe200078ec0ff */
[----:B------:R-:W-:Y:S01]  /*a470*/  BSSY B1, `(.L_x_50) ;  /* 0x000000b000017945 */ /* 0x000fe20003800000 */
[----:B------:R-:W-:Y:S02]  /*a480*/  ISETP.LT.OR P1, PT, R34, 0x9, !P1 ;  /* 0x000000092200780c */ /* 0x000fe40004f21670 */
[----:B------:R-:W-:-:S05]  /*a490*/  F2FP.F16.E4M3.UNPACK_B R32, R32 ;  /* 0x00000020ff20723e */ /* 0x000fca00020006ff */
        /* <DEDUP_REMOVED lines=8> */
.L_x_51:
[----:B------:R-:W-:Y:S05]  /*a520*/  BSYNC B1 ;  /* 0x0000000000017941 */ /* 0x000fea0003800000 */
.L_x_50:
        /* <DEDUP_REMOVED lines=13> */
.L_x_53:
[----:B------:R-:W-:Y:S05]  /*a600*/  BSYNC B1 ;  /* 0x0000000000017941 */ /* 0x000fea0003800000 */
.L_x_52:
        /* <DEDUP_REMOVED lines=13> */
.L_x_55:
[----:B------:R-:W-:Y:S05]  /*a6e0*/  BSYNC B1 ;  /* 0x0000000000017941 */ /* 0x000fea0003800000 */
.L_x_54:
        /* <DEDUP_REMOVED lines=12> */
.L_x_57:
[----:B------:R-:W-:Y:S05]  /*a7b0*/  BSYNC B1 ;  /* 0x0000000000017941 */ /* 0x000fea0003800000 */
.L_x_56:
        /* <DEDUP_REMOVED lines=12> */
.L_x_59:
[----:B------:R-:W-:Y:S05]  /*a880*/  BSYNC B1 ;  /* 0x0000000000017941 */ /* 0x000fea0003800000 */
.L_x_58:
        /* <DEDUP_REMOVED lines=13> */
.L_x_61:
[----:B------:R-:W-:Y:S05]  /*a960*/  BSYNC B1 ;  /* 0x0000000000017941 */ /* 0x000fea0003800000 */
.L_x_60:
        /* <DEDUP_REMOVED lines=13> */
.L_x_63:
[----:B------:R-:W-:Y:S05]  /*aa40*/  BSYNC B1 ;  /* 0x0000000000017941 */ /* 0x000fea0003800000 */
.L_x_62:
[----:B-----5:R-:W-:Y:S01]  /*aa50*/  LOP3.LUT R32, R32, 0xff, RZ, 0xc0, !PT ;  /* 0x000000ff20207812 */ /* 0x020fe200078ec0ff */
[----:B------:R-:W-:Y:S01]  /*aa60*/  BSSY B1, `(.L_x_64) ;  /* 0x000000b000017945 */ /* 0x000fe20003800000 */
[----:B------:R-:W-:Y:S02]  /*aa70*/  ISETP.LT.OR P0, PT, R34, 0x9, !P0 ;  /* 0x000000092200780c */ /* 0x000fe40004701670 */
[----:B------:R-:W-:-:S05]  /*aa80*/  F2FP.F16.E4M3.UNPACK_B R32, R32 ;  /* 0x00000020ff20723e */ /* 0x000fca00020006ff */
[----:B------:R-:W-:-:S05]  /*aa90*/  HADD2.F32 R32, -RZ, R32.H0_H0 ;  /* 0x20000020ff207230 */ /* 0x000fca0000004100 */
[----:B------:R-:W-:-:S04]  /*aaa0*/  FMUL R32, R32, UR18 ;  /* 0x0000001220207c20 */ /* 0x000fc80008400000 */
[----:B------:R-:W-:Y:S01]  /*aab0*/  FFMA R32, R23, UR19, R32 ;  /* 0x0000001317207c23 */ /* 0x000fe20008000020 */
[----:B------:R-:W-:-:S04]  /*aac0*/  PRMT R23, RZ, 0x7610, R23 ;  /* 0x00007610ff177816 */ /* 0x000fc80000000017 */
[----:B0-----:R-:W-:-:S05]  /*aad0*/  F2FP.SATFINITE.E4M3.F32.PACK_AB_MERGE_C R33, RZ, R32, RZ ;  /* 0x00000020ff21723e */ /* 0x001fca00048070ff */
[----:B------:R0:W-:Y:S01]  /*aae0*/  @!P3 STG.E.U8 desc[UR28][R24.64+0x19], R33 ;  /* 0x000019211800b986 */ /* 0x0001e2000c10111c */
[----:B------:R-:W-:Y:S05]  /*aaf0*/  @P0 BRA `(.L_x_65) ;  /* 0x0000000000040947 */ /* 0x000fea0003800000 */
[----:B------:R0:W5:Y:S02]  /*ab00*/  LDG.E.U8 R23, desc[UR28][R30.64+0x18] ;  /* 0x0000181c1e177981 */ /* 0x000164000c1e1100 */
.L_x_65:
[----:B------:R-:W-:Y:S05]  /*ab10*/  BSYNC B1 ;  /* 0x0000000000017941 */ /* 0x000fea0003800000 */
.L_x_64:
        /* <DEDUP_REMOVED lines=8> */
[----:B------:R-:W-:-:S05]  /*aba0*/  F2FP.SATFINITE.E4M3.F32.PACK_AB_MERGE_C R23, RZ, R23, RZ ;  /* 0x00000017ff17723e */ /* 0x000fca00048070ff */
[----:B------:R0:W-:Y:S01]  /*abb0*/  @!P0 STG.E.U8 desc[UR28][R26.64+0x18], R23 ;  /* 0x000018171a008986 */ /* 0x0001e2000c10111c */
[----:B------:R-:W-:Y:S05]  /*abc0*/  @P1 BRA `(.L_x_67) ;  /* 0x0000000000041947 */ /* 0x000fea0003800000 */
[----:B------:R0:W5:Y:S02]  /*abd0*/  LDG.E.U8 R22, desc[UR28][R30.64+0x19] ;  /* 0x0000191c1e167981 */ /* 0x000164000c1e1100 */
.L_x_67:
[----:B------:R-:W-:Y:S05]  /*abe0*/  BSYNC B1 ;  /* 0x0000000000017941 */ /* 0x000fea0003800000 */
.L_x_66:
[----:B-----5:R-:W-:Y:S01]  /*abf0*/  LOP3.LUT R22, R22, 0xff, RZ, 0xc0, !PT ;  /* 0x000000ff16167812 */ /* 0x020fe200078ec0ff */
[----:B------:R-:W-:Y:S01]  /*ac00*/  BSSY B1, `(.L_x_68) ;  /* 0x000000c000017945 */ /* 0x000fe20003800000 */
[----:B------:R-:W-:Y:S02]  /*ac10*/  ISETP.GE.AND P0, PT, R35, 0x21, PT ;  /* 0x000000212300780c */ /* 0x000fe40003f06270 */
[----:B------:R-:W-:Y:S02]  /*ac20*/  F2FP.F16.E4M3.UNPACK_B R22, R22 ;  /* 0x00000016ff16723e */ /* 0x000fe400020006ff */
[----:B------:R-:W-:-:S03]  /*ac30*/  ISETP.LT.OR P2, PT, R34, 0x1, !P0 ;  /* 0x000000012200780c */ /* 0x000fc60004741670 */
        /* <DEDUP_REMOVED lines=8> */
.L_x_69:
[----:B------:R-:W-:Y:S05]  /*acc0*/  BSYNC B1 ;  /* 0x0000000000017941 */ /* 0x000fea0003800000 */
.L_x_68:
        /* <DEDUP_REMOVED lines=13> */
.L_x_71:
[----:B------:R-:W-:Y:S05]  /*ada0*/  BSYNC B1 ;  /* 0x0000000000017941 */ /* 0x000fea0003800000 */
.L_x_70:
        /* <DEDUP_REMOVED lines=12> */
.L_x_73:
[----:B------:R-:W-:Y:S05]  /*ae70*/  BSYNC B1 ;  /* 0x0000000000017941 */ /* 0x000fea0003800000 */
.L_x_72:
        /* <DEDUP_REMOVED lines=12> */
.L_x_75:
[----:B------:R-:W-:Y:S05]  /*af40*/  BSYNC B1 ;  /* 0x0000000000017941 */ /* 0x000fea0003800000 */
.L_x_74:
        /* <DEDUP_REMOVED lines=13> */
.L_x_77:
[----:B------:R-:W-:Y:S05]  /*b020*/  BSYNC B1 ;  /* 0x0000000000017941 */ /* 0x000fea0003800000 */
.L_x_76:
        /* <DEDUP_REMOVED lines=13> */
.L_x_79:
[----:B------:R-:W-:Y:S05]  /*b100*/  BSYNC B1 ;  /* 0x0000000000017941 */ /* 0x000fea0003800000 */
.L_x_78:
        /* <DEDUP_REMOVED lines=12> */
.L_x_81:
[----:B------:R-:W-:Y:S05]  /*b1d0*/  BSYNC B1 ;  /* 0x0000000000017941 */ /* 0x000fea0003800000 */
.L_x_80:
        /* <DEDUP_REMOVED lines=12> */
.L_x_83:
[----:B------:R-:W-:Y:S05]  /*b2a0*/  BSYNC B1 ;  /* 0x0000000000017941 */ /* 0x000fea0003800000 */
.L_x_82:
        /* <DEDUP_REMOVED lines=13> */
.L_x_85:
[----:B------:R-:W-:Y:S05]  /*b380*/  BSYNC B1 ;  /* 0x0000000000017941 */ /* 0x000fea0003800000 */
.L_x_84:
        /* <DEDUP_REMOVED lines=13> */
.L_x_87:
[----:B------:R-:W-:Y:S05]  /*b460*/  BSYNC B1 ;  /* 0x0000000000017941 */ /* 0x000fea0003800000 */
.L_x_86:
        /* <DEDUP_REMOVED lines=12> */
.L_x_89:
[----:B------:R-:W-:Y:S05]  /*b530*/  BSYNC B1 ;  /* 0x0000000000017941 */ /* 0x000fea0003800000 */
.L_x_88:
        /* <DEDUP_REMOVED lines=12> */
.L_x_91:
[----:B------:R-:W-:Y:S05]  /*b600*/  BSYNC B1 ;  /* 0x0000000000017941 */ /* 0x000fea0003800000 */
.L_x_90:
        /* <DEDUP_REMOVED lines=13> */
.L_x_93:
[----:B------:R-:W-:Y:S05]  /*b6e0*/  BSYNC B1 ;  /* 0x0000000000017941 */ /* 0x000fea0003800000 */
.L_x_92:
        /* <DEDUP_REMOVED lines=13> */
.L_x_95:
[----:B------:R-:W-:Y:S05]  /*b7c0*/  BSYNC B1 ;  /* 0x0000000000017941 */ /* 0x000fea0003800000 */
.L_x_94:
        /* <DEDUP_REMOVED lines=12> */
.L_x_97:
[----:B------:R-:W-:Y:S05]  /*b890*/  BSYNC B1 ;  /* 0x0000000000017941 */ /* 0x000fea0003800000 */
.L_x_96:
        /* <DEDUP_REMOVED lines=12> */
.L_x_99:
[----:B------:R-:W-:Y:S05]  /*b960*/  BSYNC B1 ;  /* 0x0000000000017941 */ /* 0x000fea0003800000 */
.L_x_98:
        /* <DEDUP_REMOVED lines=13> */
.L_x_101:
[----:B------:R-:W-:Y:S05]  /*ba40*/  BSYNC B1 ;  /* 0x0000000000017941 */ /* 0x000fea0003800000 */
.L_x_100:
        /* <DEDUP_REMOVED lines=13> */
.L_x_103:
[----:B------:R-:W-:Y:S05]  /*bb20*/  BSYNC B1 ;  /* 0x0000000000017941 */ /* 0x000fea0003800000 */
.L_x_102:
        /* <DEDUP_REMOVED lines=12> */
.L_x_105:
[----:B------:R-:W-:Y:S05]  /*bbf0*/  BSYNC B1 ;  /* 0x0000000000017941 */ /* 0x000fea0003800000 */
.L_x_104:
        /* <DEDUP_REMOVED lines=12> */
.L_x_107:
[----:B------:R-:W-:Y:S05]  /*bcc0*/  BSYNC B1 ;  /* 0x0000000000017941 */ /* 0x000fea0003800000 */
.L_x_106:
[----:B-----5:R-:W-:Y:S01]  /*bcd0*/  LOP3.LUT R2, R2, 0xff, RZ, 0xc0, !PT ;  /* 0x000000ff02027812 */ /* 0x020fe200078ec0ff */
[----:B------:R-:W-:Y:S01]  /*bce0*/  BSSY B1, `(.L_x_108) ;  /* 0x000000c000017945 */ /* 0x000fe20003800000 */
[----:B------:R-:W-:Y:S02]  /*bcf0*/  ISETP.GE.AND P0, PT, R35, 0x49, PT ;  /* 0x000000492300780c */ /* 0x000fe40003f06270 */
[----:B------:R-:W-:Y:S02]  /*bd00*/  F2FP.F16.E4M3.UNPACK_B R2, R2 ;  /* 0x00000002ff02723e */ /* 0x000fe400020006ff */
[----:B------:R-:W-:-:S03]  /*bd10*/  ISETP.LT.OR P2, PT, R34, 0x1, !P0 ;  /* 0x000000012200780c */ /* 0x000fc60004741670 */
[----:B------:R-:W-:-:S05]  /*bd20*/  HADD2.F32 R2, -RZ, R2.H0_H0 ;  /* 0x20000002ff027230 */ /* 0x000fca0000004100 */
[----:B0-----:R-:W-:-:S04]  /*bd30*/  FMUL R3, R2, UR18 ;  /* 0x0000001202037c20 */ /* 0x001fc80008400000 */
[----:B------:R-:W-:Y:S01]  /*bd40*/  FFMA R3, R0, UR19, R3 ;  /* 0x0000001300037c23 */ /* 0x000fe20008000003 */
[----:B------:R-:W-:-:S04]  /*bd50*/  PRMT R0, RZ, 0x7610, R0 ;  /* 0x00007610ff007816 */ /* 0x000fc80000000000 */
[----:B------:R-:W-:-:S05]  /*bd60*/  F2FP.SATFINITE.E4M3.F32.PACK_AB_MERGE_C R3, RZ, R3, RZ ;  /* 0x00000003ff03723e */ /* 0x000fca00048070ff */
[----:B------:R0:W-:Y:S01]  /*bd70*/  @!P1 STG.E.U8 desc[UR28][R26.64+0x41], R3 ;  /* 0x000041031a009986 */ /* 0x0001e2000c10111c */
[----:B------:R-:W-:Y:S05]  /*bd80*/  @P2 BRA `(.L_x_109) ;  /* 0x0000000000042947 */ /* 0x000fea0003800000 */
[----:B------:R0:W5:Y:S02]  /*bd90*/  LDG.E.U8 R0, desc[UR28][R28.64+0x48] ;  /* 0x0000481c1c007981 */ /* 0x000164000c1e1100 */
.L_x_109:
[----:B------:R-:W-:Y:S05]  /*bda0*/  BSYNC B1 ;  /* 0x0000000000017941 */ /* 0x000fea0003800000 */
.L_x_108:
[----:B------:R-:W2:Y:S01]  /*bdb0*/  LDL.LU R2, [R1] ;  /* 0x0000000001027983 */ /* 0x000ea20000300800 */
[----:B-----5:R-:W-:Y:S01]  /*bdc0*/  LOP3.LUT R0, R0, 0xff, RZ, 0xc0, !PT ;  /* 0x000000ff00007812 */ /* 0x020fe200078ec0ff */
[----:B------:R-:W-:Y:S01]  /*bdd0*/  BSSY B1, `(.L_x_110) ;  /* 0x000000c000017945 */ /* 0x000fe20003800000 */
[----:B------:R-:W-:Y:S02]  /*bde0*/  ISETP.GE.AND P1, PT, R35, 0x4a, PT ;  /* 0x0000004a2300780c */ /* 0x000fe40003f26270 */
[----:B------:R-:W-:Y:S02]  /*bdf0*/  F2FP.F16.E4M3.UNPACK_B R0, R0 ;  /* 0x00000000ff00723e */ /* 0x000fe400020006ff */
[----:B------:R-:W-:-:S03]  /*be00*/  ISETP.LT.OR P3, PT, R34, 0x1, !P1 ;  /* 0x000000012200780c */ /* 0x000fc60004f61670 */
[----:B------:R-:W-:-:S05]  /*be10*/  HADD2.F32 R0, -RZ, R0.H0_H0 ;  /* 0x20000000ff007230 */ /* 0x000fca0000004100 */
[----:B------:R-:W-:-:S04]  /*be20*/  FMUL R0, R0, UR18 ;  /* 0x0000001200007c20 */ /* 0x000fc80008400000 */
[----:B--2---:R-:W-:-:S05]  /*be30*/  FFMA R0, R2, UR19, R0 ;  /* 0x0000001302007c23 */ /* 0x004fca0008000000 */
[----:B0-----:R-:W-:Y:S02]  /*be40*/  F2FP.SATFINITE.E4M3.F32.PACK_AB_MERGE_C R3, RZ, R0, RZ ;  /* 0x00000000ff03723e */ /* 0x001fe400048070ff */
[----:B------:R-:W-:-:S03]  /*be50*/  PRMT R0, RZ, 0x7610, R0 ;  /* 0x00007610ff007816 */ /* 0x000fc60000000000 */
[----:B------:R0:W-:Y:S01]  /*be60*/  @!P2 STG.E.U8 desc[UR28][R24.64+0x48], R3 ;  /* 0x000048031800a986 */ /* 0x0001e2000c10111c */
[----:B------:R-:W-:Y:S05]  /*be70*/  @P3 BRA `(.L_x_111) ;  /* 0x0000000000043947 */ /* 0x000fea0003800000 */
[----:B------:R2:W5:Y:S02]  /*be80*/  LDG.E.U8 R0, desc[UR28][R28.64+0x49] ;  /* 0x0000491c1c007981 */ /* 0x000564000c1e1100 */
.L_x_111:
[----:B------:R-:W-:Y:S05]  /*be90*/  BSYNC B1 ;  /* 0x0000000000017941 */ /* 0x000fea0003800000 */
.L_x_110:
[----:B------:R-:W3:Y:S01]  /*bea0*/  LDL.LU R2, [R1+0x4] ;  /* 0x0000040001027983 */ /* 0x000ee20000300800 */
[----:B-----5:R-:W-:Y:S01]  /*beb0*/  LOP3.LUT R0, R0, 0xff, RZ, 0xc0, !PT ;  /* 0x000000ff00007812 */ /* 0x020fe200078ec0ff */
[----:B------:R-:W-:Y:S01]  /*bec0*/  BSSY B1, `(.L_x_112) ;  /* 0x000000b000017945 */ /* 0x000fe20003800000 */
[----:B------:R-:W-:Y:S02]  /*bed0*/  ISETP.LT.OR P0, PT, R34, 0x9, !P0 ;  /* 0x000000092200780c */ /* 0x000fe40004701670 */
[----:B------:R-:W-:-:S05]  /*bee0*/  F2FP.F16.E4M3.UNPACK_B R0, R0 ;  /* 0x00000000ff00723e */ /* 0x000fca00020006ff */
[----:B------:R-:W-:-:S05]  /*bef0*/  HADD2.F32 R0, -RZ, R0.H0_H0 ;  /* 0x20000000ff007230 */ /* 0x000fca0000004100 */
[----:B------:R-:W-:-:S04]  /*bf00*/  FMUL R0, R0, UR18 ;  /* 0x0000001200007c20 */ /* 0x000fc80008400000 */
[----:B---3--:R-:W-:-:S05]  /*bf10*/  FFMA R0, R2, UR19, R0 ;  /* 0x0000001302007c23 */ /* 0x008fca0008000000 */
[----:B0-----:R-:W-:Y:S02]  /*bf20*/  F2FP.SATFINITE.E4M3.F32.PACK_AB_MERGE_C R3, RZ, R0, RZ ;  /* 0x00000000ff03723e */ /* 0x001fe400048070ff */
[----:B------:R-:W-:-:S03]  /*bf30*/  PRMT R0, RZ, 0x7610, R0 ;  /* 0x00007610ff007816 */ /* 0x000fc60000000000 */
[----:B------:R0:W-:Y:S01]  /*bf40*/  @!P3 STG.E.U8 desc[UR28][R24.64+0x49], R3 ;  /* 0x000049031800b986 */ /* 0x0001e2000c10111c */
[----:B------:R-:W-:Y:S05]  /*bf50*/  @P0 BRA `(.L_x_113) ;  /* 0x0000000000040947 */ /* 0x000fea0003800000 */
[----:B------:R3:W5:Y:S02]  /*bf60*/  LDG.E.U8 R0, desc[UR28][R30.64+0x48] ;  /* 0x0000481c1e007981 */ /* 0x000764000c1e1100 */
.L_x_113:
[----:B------:R-:W-:Y:S05]  /*bf70*/  BSYNC B1 ;  /* 0x0000000000017941 */ /* 0x000fea0003800000 */
.L_x_112:
[----:B------:R-:W2:Y:S01]  /*bf80*/  LDL.LU R2, [R1+0x8] ;  /* 0x0000080001027983 */ /* 0x000ea20000300800 */
[----:B-----5:R-:W-:Y:S01]  /*bf90*/  LOP3.LUT R0, R0, 0xff, RZ, 0xc0, !PT ;  /* 0x000000ff00007812 */ /* 0x020fe200078ec0ff */
[----:B------:R-:W-:Y:S01]  /*bfa0*/  BSSY B1, `(.L_x_114) ;  /* 0x000000b000017945 */ /* 0x000fe20003800000 */
[----:B------:R-:W-:Y:S02]  /*bfb0*/  ISETP.LT.OR P1, PT, R34, 0x9, !P1 ;  /* 0x000000092200780c */ /* 0x000fe40004f21670 */
[----:B------:R-:W-:-:S05]  /*bfc0*/  F2FP.F16.E4M3.UNPACK_B R0, R0 ;  /* 0x00000000ff00723e */ /* 0x000fca00020006ff */
        /* <DEDUP_REMOVED lines=8> */
.L_x_115:
[----:B------:R-:W-:Y:S05]  /*c050*/  BSYNC B1 ;  /* 0x0000000000017941 */ /* 0x000fea0003800000 */
.L_x_114:
[----:B------:R-:W3:Y:S01]  /*c060*/  LDL.LU R2, [R1+0xc] ;  /* 0x00000c0001027983 */ /* 0x000ee20000300800 */
[----:B-----5:R-:W-:Y:S01]  /*c070*/  LOP3.LUT R0, R0, 0xff, RZ, 0xc0, !PT ;  /* 0x000000ff00007812 */ /* 0x020fe200078ec0ff */
[----:B------:R-:W-:Y:S01]  /*c080*/  BSSY B1, `(.L_x_116) ;  /* 0x000000c000017945 */ /* 0x000fe20003800000 */
[----:B------:R-:W-:Y:S02]  /*c090*/  ISETP.GE.AND P0, PT, R35, 0x51, PT ;  /* 0x000000512300780c */ /* 0x000fe40003f06270 */
[----:B------:R-:W-:Y:S02]  /*c0a0*/  F2FP.F16.E4M3.UNPACK_B R0, R0 ;  /* 0x00000000ff00723e */ /* 0x000fe400020006ff */
[----:B------:R-:W-:-:S03]  /*c0b0*/  ISETP.LT.OR P2, PT, R34, 0x1, !P0 ;  /* 0x000000012200780c */ /* 0x000fc60004741670 */
        /* <DEDUP_REMOVED lines=8> */
.L_x_117:
[----:B------:R-:W-:Y:S05]  /*c140*/  BSYNC B1 ;  /* 0x0000000000017941 */ /* 0x000fea0003800000 */
.L_x_116:
[----:B------:R-:W2:Y:S01]  /*c150*/  LDL.LU R2, [R1+0x10] ;  /* 0x0000100001027983 */ /* 0x000ea20000300800 */
        /* <DEDUP_REMOVED lines=13> */
.L_x_119:
[----:B------:R-:W-:Y:S05]  /*c230*/  BSYNC B1 ;  /* 0x0000000000017941 */ /* 0x000fea0003800000 */
.L_x_118:
        /* <DEDUP_REMOVED lines=13> */
.L_x_121:
[----:B------:R-:W-:Y:S05]  /*c310*/  BSYNC B1 ;  /* 0x0000000000017941 */ /* 0x000fea0003800000 */
.L_x_120:
        /* <DEDUP_REMOVED lines=13> */
.L_x_123:
[----:B------:R-:W-:Y:S05]  /*c3f0*/  BSYNC B1 ;  /* 0x0000000000017941 */ /* 0x000fea0003800000 */
.L_x_122:
        /* <DEDUP_REMOVED lines=14> */
.L_x_125:
[----:B------:R-:W-:Y:S05]  /*c4e0*/  BSYNC B1 ;  /* 0x0000000000017941 */ /* 0x000fea0003800000 */
.L_x_124:
        /* <DEDUP_REMOVED lines=14> */
.L_x_127:
[----:B------:R-:W-:Y:S05]  /*c5d0*/  BSYNC B1 ;  /* 0x0000000000017941 */ /* 0x000fea0003800000 */
.L_x_126:
        /* <DEDUP_REMOVED lines=13> */
.L_x_129:
[----:B------:R-:W-:Y:S05]  /*c6b0*/  BSYNC B1 ;  /* 0x0000000000017941 */ /* 0x000fea0003800000 */
.L_x_128:
        /* <DEDUP_REMOVED lines=13> */
.L_x_131:
[----:B------:R-:W-:Y:S05]  /*c790*/  BSYNC B1 ;  /* 0x0000000000017941 */ /* 0x000fea0003800000 */
.L_x_130:
        /* <DEDUP_REMOVED lines=14> */
.L_x_133:
[----:B------:R-:W-:Y:S05]  /*c880*/  BSYNC B1 ;  /* 0x0000000000017941 */ /* 0x000fea0003800000 */
.L_x_132:
        /* <DEDUP_REMOVED lines=14> */
.L_x_135:
[----:B------:R-:W-:Y:S05]  /*c970*/  BSYNC B1 ;  /* 0x0000000000017941 */ /* 0x000fea0003800000 */
.L_x_134:
        /* <DEDUP_REMOVED lines=13> */
.L_x_137:
[----:B------:R-:W-:Y:S05]  /*ca50*/  BSYNC B1 ;  /* 0x0000000000017941 */ /* 0x000fea0003800000 */
.L_x_136:
        /* <DEDUP_REMOVED lines=13> */
.L_x_139:
[----:B------:R-:W-:Y:S05]  /*cb30*/  BSYNC B1 ;  /* 0x0000000000017941 */ /* 0x000fea0003800000 */
.L_x_138:
        /* <DEDUP_REMOVED lines=14> */
.L_x_141:
[----:B------:R-:W-:Y:S05]  /*cc20*/  BSYNC B1 ;  /* 0x0000000000017941 */ /* 0x000fea0003800000 */
.L_x_140:
        /* <DEDUP_REMOVED lines=14> */
.L_x_143:
[----:B------:R-:W-:Y:S05]  /*cd10*/  BSYNC B1 ;  /* 0x0000000000017941 */ /* 0x000fea0003800000 */
.L_x_142:
        /* <DEDUP_REMOVED lines=13> */
.L_x_145:
[----:B------:R-:W-:Y:S05]  /*cdf0*/  BSYNC B1 ;  /* 0x0000000000017941 */ /* 0x000fea0003800000 */
.L_x_144:
        /* <DEDUP_REMOVED lines=13> */
.L_x_147:
[----:B------:R-:W-:Y:S05]  /*ced0*/  BSYNC B1 ;  /* 0x0000000000017941 */ /* 0x000fea0003800000 */
.L_x_146:
        /* <DEDUP_REMOVED lines=14> */
.L_x_149:
[----:B------:R-:W-:Y:S05]  /*cfc0*/  BSYNC B1 ;  /* 0x0000000000017941 */ /* 0x000fea0003800000 */
.L_x_148:
        /* <DEDUP_REMOVED lines=14> */
.L_x_151:
[----:B------:R-:W-:Y:S05]  /*d0b0*/  BSYNC B1 ;  /* 0x0000000000017941 */ /* 0x000fea0003800000 */
.L_x_150:
        /* <DEDUP_REMOVED lines=13> */
.L_x_153:
[----:B------:R-:W-:Y:S05]  /*d190*/  BSYNC B1 ;  /* 0x0000000000017941 */ /* 0x000fea0003800000 */
.L_x_152:
        /* <DEDUP_REMOVED lines=13> */
.L_x_155:
[----:B------:R-:W-:Y:S05]  /*d270*/  BSYNC B1 ;  /* 0x0000000000017941 */ /* 0x000fea0003800000 */
.L_x_154:
        /* <DEDUP_REMOVED lines=14> */
.L_x_157:
[----:B------:R-:W-:Y:S05]  /*d360*/  BSYNC B1 ;  /* 0x0000000000017941 */ /* 0x000fea0003800000 */
.L_x_156:
        /* <DEDUP_REMOVED lines=14> */
.L_x_159:
[----:B------:R-:W-:Y:S05]  /*d450*/  BSYNC B1 ;  /* 0x0000000000017941 */ /* 0x000fea0003800000 */
.L_x_158:
        /* <DEDUP_REMOVED lines=13> */
.L_x_161:
[----:B------:R-:W-:Y:S05]  /*d530*/  BSYNC B1 ;  /* 0x0000000000017941 */ /* 0x000fea0003800000 */
.L_x_160:
        /* <DEDUP_REMOVED lines=13> */
.L_x_163:
[----:B------:R-:W-:Y:S05]  /*d610*/  BSYNC B1 ;  /* 0x0000000000017941 */ /* 0x000fea0003800000 */
.L_x_162:
        /* <DEDUP_REMOVED lines=14> */
.L_x_165:
[----:B------:R-:W-:Y:S05]  /*d700*/  BSYNC B1 ;  /* 0x0000000000017941 */ /* 0x000fea0003800000 */
.L_x_164:
        /* <DEDUP_REMOVED lines=14> */
.L_x_167:
[----:B------:R-:W-:Y:S05]  /*d7f0*/  BSYNC B1 ;  /* 0x0000000000017941 */ /* 0x000fea0003800000 */
.L_x_166:
        /* <DEDUP_REMOVED lines=13> */
.L_x_169:
[----:B------:R-:W-:Y:S05]  /*d8d0*/  BSYNC B1 ;  /* 0x0000000000017941 */ /* 0x000fea0003800000 */
.L_x_168:
        /* <DEDUP_REMOVED lines=13> */
.L_x_171:
[----:B------:R-:W-:Y:S05]  /*d9b0*/  BSYNC B1 ;  /* 0x0000000000017941 */ /* 0x000fea0003800000 */
.L_x_170:
        /* <DEDUP_REMOVED lines=14> */
.L_x_173:
[----:B------:R-:W-:Y:S05]  /*daa0*/  BSYNC B1 ;  /* 0x0000000000017941 */ /* 0x000fea0003800000 */
.L_x_172:
        /* <DEDUP_REMOVED lines=14> */
.L_x_175:
[----:B------:R-:W-:Y:S05]  /*db90*/  BSYNC B1 ;  /* 0x0000000000017941 */ /* 0x000fea0003800000 */
.L_x_174:
        /* <DEDUP_REMOVED lines=13> */
.L_x_177:
[----:B------:R-:W-:Y:S05]  /*dc70*/  BSYNC B1 ;  /* 0x0000000000017941 */ /* 0x000fea0003800000 */
.L_x_176:
        /* <DEDUP_REMOVED lines=13> */
.L_x_179:
[----:B------:R-:W-:Y:S05]  /*dd50*/  BSYNC B1 ;  /* 0x0000000000017941 */ /* 0x000fea0003800000 */
.L_x_178:
        /* <DEDUP_REMOVED lines=14> */
.L_x_181:
[----:B------:R-:W-:Y:S05]  /*de40*/  BSYNC B1 ;  /* 0x0000000000017941 */ /* 0x000fea0003800000 */
.L_x_180:
        /* <DEDUP_REMOVED lines=14> */
.L_x_183:
[----:B------:R-:W-:Y:S05]  /*df30*/  BSYNC B1 ;  /* 0x0000000000017941 */ /* 0x000fea0003800000 */
.L_x_182:
        /* <DEDUP_REMOVED lines=13> */
.L_x_185:
[----:B------:R-:W-:Y:S05]  /*e010*/  BSYNC B1 ;  /* 0x0000000000017941 */ /* 0x000fea0003800000 */
.L_x_184:
        /* <DEDUP_REMOVED lines=13> */
.L_x_187:
[----:B------:R-:W-:Y:S05]  /*e0f0*/  BSYNC B1 ;  /* 0x0000000000017941 */ /* 0x000fea0003800000 */
.L_x_186:
        /* <DEDUP_REMOVED lines=14> */
.L_x_189:
[----:B------:R-:W-:Y:S05]  /*e1e0*/  BSYNC B1 ;  /* 0x0000000000017941 */ /* 0x000fea0003800000 */
.L_x_188:
        /* <DEDUP_REMOVED lines=14> */
.L_x_191:
[----:B------:R-:W-:Y:S05]  /*e2d0*/  BSYNC B1 ;  /* 0x0000000000017941 */ /* 0x000fea0003800000 */
.L_x_190:
        /* <DEDUP_REMOVED lines=13> */
.L_x_193:
[----:B------:R-:W-:Y:S05]  /*e3b0*/  BSYNC B1 ;  /* 0x0000000000017941 */ /* 0x000fea0003800000 */
.L_x_192:
        /* <DEDUP_REMOVED lines=13> */
.L_x_195:
[----:B------:R-:W-:Y:S05]  /*e490*/  BSYNC B1 ;  /* 0x0000000000017941 */ /* 0x000fea0003800000 */
.L_x_194:
        /* <DEDUP_REMOVED lines=14> */
.L_x_197:
[----:B------:R-:W-:Y:S05]  /*e580*/  BSYNC B1 ;  /* 0x0000000000017941 */ /* 0x000fea0003800000 */
.L_x_196:
        /* <DEDUP_REMOVED lines=14> */
.L_x_199:
[----:B------:R-:W-:Y:S05]  /*e670*/  BSYNC B1 ;  /* 0x0000000000017941 */ /* 0x000fea0003800000 */
.L_x_198:
        /* <DEDUP_REMOVED lines=13> */
.L_x_201:
[----:B------:R-:W-:Y:S05]  /*e750*/  BSYNC B1 ;  /* 0x0000000000017941 */ /* 0x000fea0003800000 */
.L_x_200:
        /* <DEDUP_REMOVED lines=13> */
.L_x_203:
[----:B------:R-:W-:Y:S05]  /*e830*/  BSYNC B1 ;  /* 0x0000000000017941 */ /* 0x000fea0003800000 */
.L_x_202:
        /* <DEDUP_REMOVED lines=14> */
.L_x_205:
[----:B------:R-:W-:Y:S05]  /*e920*/  BSYNC B1 ;  /* 0x0000000000017941 */ /* 0x000fea0003800000 */
.L_x_204:
        /* <DEDUP_REMOVED lines=14> */
.L_x_207:
[----:B------:R-:W-:Y:S05]  /*ea10*/  BSYNC B1 ;  /* 0x0000000000017941 */ /* 0x000fea0003800000 */
.L_x_206:
        /* <DEDUP_REMOVED lines=13> */
.L_x_209:
[----:B------:R-:W-:Y:S05]  /*eaf0*/  BSYNC B1 ;  /* 0x0000000000017941 */ /* 0x000fea0003800000 */
.L_x_208:
        /* <DEDUP_REMOVED lines=13> */
.L_x_211:
[----:B------:R-:W-:Y:S05]  /*ebd0*/  BSYNC B1 ;  /* 0x0000000000017941 */ /* 0x000fea0003800000 */
.L_x_210:
        /* <DEDUP_REMOVED lines=14> */
.L_x_213:
[----:B------:R-:W-:Y:S05]  /*ecc0*/  BSYNC B1 ;  /* 0x0000000000017941 */ /* 0x000fea0003800000 */
.L_x_212:
        /* <DEDUP_REMOVED lines=14> */
.L_x_215:
[----:B------:R-:W-:Y:S05]  /*edb0*/  BSYNC B1 ;  /* 0x0000000000017941 */ /* 0x000fea0003800000 */
.L_x_214:
        /* <DEDUP_REMOVED lines=13> */
.L_x_217:
[----:B------:R-:W-:Y:S05]  /*ee90*/  BSYNC B1 ;  /* 0x0000000000017941 */ /* 0x000fea0003800000 */
.L_x_216:
        /* <DEDUP_REMOVED lines=13> */
.L_x_219:
[----:B------:R-:W-:Y:S05]  /*ef70*/  BSYNC B1 ;  /* 0x0000000000017941 */ /* 0x000fea0003800000 */
.L_x_218:
        /* <DEDUP_REMOVED lines=14> */
.L_x_221:
[----:B------:R-:W-:Y:S05]  /*f060*/  BSYNC B1 ;  /* 0x0000000000017941 */ /* 0x000fea0003800000 */
.L_x_220:
        /* <DEDUP_REMOVED lines=14> */
.L_x_223:
[----:B------:R-:W-:Y:S05]  /*f150*/  BSYNC B1 ;  /* 0x0000000000017941 */ /* 0x000fea0003800000 */
.L_x_222:
        /* <DEDUP_REMOVED lines=13> */
.L_x_225:
[----:B------:R-:W-:Y:S05]  /*f230*/  BSYNC B1 ;  /* 0x0000000000017941 */ /* 0x000fea0003800000 */
.L_x_224:
        /* <DEDUP_REMOVED lines=13> */
.L_x_227:
[----:B------:R-:W-:Y:S05]  /*f310*/  BSYNC B1 ;  /* 0x0000000000017941 */ /* 0x000fea0003800000 */
.L_x_226:
        /* <DEDUP_REMOVED lines=14> */
.L_x_229:
[----:B------:R-:W-:Y:S05]  /*f400*/  BSYNC B1 ;  /* 0x0000000000017941 */ /* 0x000fea0003800000 */
.L_x_228:
        /* <DEDUP_REMOVED lines=14> */
.L_x_231:
[----:B------:R-:W-:Y:S05]  /*f4f0*/  BSYNC B1 ;  /* 0x0000000000017941 */ /* 0x000fea0003800000 */
.L_x_230:
        /* <DEDUP_REMOVED lines=13> */
.L_x_233:
[----:B------:R-:W-:Y:S05]  /*f5d0*/  BSYNC B1 ;  /* 0x0000000000017941 */ /* 0x000fea0003800000 */
.L_x_232:
        /* <DEDUP_REMOVED lines=13> */
.L_x_235:
[----:B------:R-:W-:Y:S05]  /*f6b0*/  BSYNC B1 ;  /* 0x0000000000017941 */ /* 0x000fea0003800000 */
.L_x_234:
        /* <DEDUP_REMOVED lines=14> */
.L_x_237:
[----:B------:R-:W-:Y:S05]  /*f7a0*/  BSYNC B1 ;  /* 0x0000000000017941 */ /* 0x000fea0003800000 */
.L_x_236:
        /* <DEDUP_REMOVED lines=14> */
.L_x_239:
[----:B------:R-:W-:Y:S05]  /*f890*/  BSYNC B1 ;  /* 0x0000000000017941 */ /* 0x000fea0003800000 */
.L_x_238:
        /* <DEDUP_REMOVED lines=13> */
.L_x_241:
[----:B------:R-:W-:Y:S05]  /*f970*/  BSYNC B1 ;  /* 0x0000000000017941 */ /* 0x000fea0003800000 */
.L_x_240:
        /* <DEDUP_REMOVED lines=13> */
.L_x_243:
[----:B------:R-:W-:Y:S05]  /*fa50*/  BSYNC B1 ;  /* 0x0000000000017941 */ /* 0x000fea0003800000 */
.L_x_242:
        /* <DEDUP_REMOVED lines=14> */
.L_x_245:
[----:B------:R-:W-:Y:S05]  /*fb40*/  BSYNC B1 ;  /* 0x0000000000017941 */ /* 0x000fea0003800000 */
.L_x_244:
        /* <DEDUP_REMOVED lines=14> */
.L_x_247:
[----:B------:R-:W-:Y:S05]  /*fc30*/  BSYNC B1 ;  /* 0x0000000000017941 */ /* 0x000fea0003800000 */
.L_x_246:
        /* <DEDUP_REMOVED lines=13> */
.L_x_249:
[----:B------:R-:W-:Y:S05]  /*fd10*/  BSYNC B1 ;  /* 0x0000000000017941 */ /* 0x000fea0003800000 */
.L_x_248:
        /* <DEDUP_REMOVED lines=13> */
.L_x_251:
[----:B------:R-:W-:Y:S05]  /*fdf0*/  BSYNC B1 ;  /* 0x0000000000017941 */ /* 0x000fea0003800000 */
.L_x_250:
        /* <DEDUP_REMOVED lines=14> */
.L_x_253:
[----:B------:R-:W-:Y:S05]  /*fee0*/  BSYNC B1 ;  /* 0x0000000000017941 */ /* 0x000fea0003800000 */
.L_x_252:
        /* <DEDUP_REMOVED lines=14> */
.L_x_255:
[----:B------:R-:W-:Y:S05]  /*ffd0*/  BSYNC B1 ;  /* 0x0000000000017941 */ /* 0x000fea0003800000 */
.L_x_254:
        /* <DEDUP_REMOVED lines=13> */
.L_x_257:
[----:B------:R-:W-:Y:S05]  /*100b0*/  BSYNC B1 ;  /* 0x0000000000017941 */ /* 0x000fea0003800000 */
.L_x_256:
        /* <DEDUP_REMOVED lines=13> */
.L_x_259:
[----:B------:R-:W-:Y:S05]  /*10190*/  BSYNC B1 ;  /* 0x0000000000017941 */ /* 0x000fea0003800000 */
.L_x_258:
        /* <DEDUP_REMOVED lines=14> */
.L_x_261:
[----:B------:R-:W-:Y:S05]  /*10280*/  BSYNC B1 ;  /* 0x0000000000017941 */ /* 0x000fea0003800000 */
.L_x_260:
        /* <DEDUP_REMOVED lines=14> */
.L_x_263:
[----:B------:R-:W-:Y:S05]  /*10370*/  BSYNC B1 ;  /* 0x0000000000017941 */ /* 0x000fea0003800000 */
.L_x_262:
        /* <DEDUP_REMOVED lines=13> */
.L_x_265:
[----:B------:R-:W-:Y:S05]  /*10450*/  BSYNC B1 ;  /* 0x0000000000017941 */ /* 0x000fea0003800000 */
.L_x_264:
        /* <DEDUP_REMOVED lines=13> */
.L_x_267:
[----:B------:R-:W-:Y:S05]  /*10530*/  BSYNC B1 ;  /* 0x0000000000017941 */ /* 0x000fea0003800000 */
.L_x_266:
        /* <DEDUP_REMOVED lines=14> */
.L_x_269:
[----:B------:R-:W-:Y:S05]  /*10620*/  BSYNC B1 ;  /* 0x0000000000017941 */ /* 0x000fea0003800000 */
.L_x_268:
        /* <DEDUP_REMOVED lines=14> */
.L_x_271:
[----:B------:R-:W-:Y:S05]  /*10710*/  BSYNC B1 ;  /* 0x0000000000017941 */ /* 0x000fea0003800000 */
.L_x_270:
        /* <DEDUP_REMOVED lines=13> */
.L_x_273:
[----:B------:R-:W-:Y:S05]  /*107f0*/  BSYNC B1 ;  /* 0x0000000000017941 */ /* 0x000fea0003800000 */
.L_x_272:
        /* <DEDUP_REMOVED lines=13> */
.L_x_275:
[----:B------:R-:W-:Y:S05]  /*108d0*/  BSYNC B1 ;  /* 0x0000000000017941 */ /* 0x000fea0003800000 */
.L_x_274:
        /* <DEDUP_REMOVED lines=14> */
.L_x_277:
[----:B------:R-:W-:Y:S05]  /*109c0*/  BSYNC B1 ;  /* 0x0000000000017941 */ /* 0x000fea0003800000 */
.L_x_276:
        /* <DEDUP_REMOVED lines=14> */
.L_x_279:
[----:B------:R-:W-:Y:S05]  /*10ab0*/  BSYNC B1 ;  /* 0x0000000000017941 */ /* 0x000fea0003800000 */
.L_x_278:
        /* <DEDUP_REMOVED lines=13> */
.L_x_281:
[----:B------:R-:W-:Y:S05]  /*10b90*/  BSYNC B1 ;  /* 0x0000000000017941 */ /* 0x000fea0003800000 */
.L_x_280:
        /* <DEDUP_REMOVED lines=13> */
.L_x_283:
[----:B------:R-:W-:Y:S05]  /*10c70*/  BSYNC B1 ;  /* 0x0000000000017941 */ /* 0x000fea0003800000 */
.L_x_282:
        /* <DEDUP_REMOVED lines=14> */
.L_x_285:
[----:B------:R-:W-:Y:S05]  /*10d60*/  BSYNC B1 ;  /* 0x0000000000017941 */ /* 0x000fea0003800000 */
.L_x_284:
        /* <DEDUP_REMOVED lines=14> */
.L_x_287:
[----:B------:R-:W-:Y:S05]  /*10e50*/  BSYNC B1 ;  /* 0x0000000000017941 */ /* 0x000fea0003800000 */
.L_x_286:
        /* <DEDUP_REMOVED lines=13> */
.L_x_289:
[----:B------:R-:W-:Y:S05]  /*10f30*/  BSYNC B1 ;  /* 0x0000000000017941 */ /* 0x000fea0003800000 */
.L_x_288:
        /* <DEDUP_REMOVED lines=13> */
.L_x_291:
[----:B------:R-:W-:Y:S05]  /*11010*/  BSYNC B1 ;  /* 0x0000000000017941 */ /* 0x000fea0003800000 */
.L_x_290:
        /* <DEDUP_REMOVED lines=14> */
.L_x_293:
[----:B------:R-:W-:Y:S05]  /*11100*/  BSYNC B1 ;  /* 0x0000000000017941 */ /* 0x000fea0003800000 */
.L_x_292:
        /* <DEDUP_REMOVED lines=14> */
.L_x_295:
[----:B------:R-:W-:Y:S05]  /*111f0*/  BSYNC B1 ;  /* 0x0000000000017941 */ /* 0x000fea0003800000 */
.L_x_294:
        /* <DEDUP_REMOVED lines=13> */
.L_x_297:
[----:B------:R-:W-:Y:S05]  /*112d0*/  BSYNC B1 ;  /* 0x0000000000017941 */ /* 0x000fea0003800000 */
.L_x_296:
        /* <DEDUP_REMOVED lines=13> */
.L_x_299:
[----:B------:R-:W-:Y:S05]  /*113b0*/  BSYNC B1 ;  /* 0x0000000000017941 */ /* 0x000fea0003800000 */
.L_x_298:
        /* <DEDUP_REMOVED lines=14> */
.L_x_301:
[----:B------:R-:W-:Y:S05]  /*114a0*/  BSYNC B1 ;  /* 0x0000000000017941 */ /* 0x000fea0003800000 */
.L_x_300:
        /* <DEDUP_REMOVED lines=14> */
.L_x_303:
[----:B------:R-:W-:Y:S05]  /*11590*/  BSYNC B1 ;  /* 0x0000000000017941 */ /* 0x000fea0003800000 */
.L_x_302:
        /* <DEDUP_REMOVED lines=13> */
.L_x_305:
[----:B------:R-:W-:Y:S05]  /*11670*/  BSYNC B1 ;  /* 0x0000000000017941 */ /* 0x000fea0003800000 */
.L_x_304:
        /* <DEDUP_REMOVED lines=13> */
.L_x_307:
[----:B------:R-:W-:Y:S05]  /*11750*/  BSYNC B1 ;  /* 0x0000000000017941 */ /* 0x000fea0003800000 */
.L_x_306:
        /* <DEDUP_REMOVED lines=14> */
.L_x_309:
[----:B------:R-:W-:Y:S05]  /*11840*/  BSYNC B1 ;  /* 0x0000000000017941 */ /* 0x000fea0003800000 */
.L_x_308:
        /* <DEDUP_REMOVED lines=14> */
.L_x_311:
[----:B------:R-:W-:Y:S05]  /*11930*/  BSYNC B1 ;  /* 0x0000000000017941 */ /* 0x000fea0003800000 */
.L_x_310:
        /* <DEDUP_REMOVED lines=13> */
.L_x_313:
[----:B------:R-:W-:Y:S05]  /*11a10*/  BSYNC B1 ;  /* 0x0000000000017941 */ /* 0x000fea0003800000 */
.L_x_312:
        /* <DEDUP_REMOVED lines=13> */
.L_x_315:
[----:B------:R-:W-:Y:S05]  /*11af0*/  BSYNC B1 ;  /* 0x0000000000017941 */ /* 0x000fea0003800000 */
.L_x_314:
        /* <DEDUP_REMOVED lines=14> */
.L_x_317:
[----:B------:R-:W-:Y:S05]  /*11be0*/  BSYNC B1 ;  /* 0x0000000000017941 */ /* 0x000fea0003800000 */
.L_x_316:
        /* <DEDUP_REMOVED lines=14> */
.L_x_319:
[----:B------:R-:W-:Y:S05]  /*11cd0*/  BSYNC B1 ;  /* 0x0000000000017941 */ /* 0x000fea0003800000 */
.L_x_318:
        /* <DEDUP_REMOVED lines=13> */
.L_x_321:
[----:B------:R-:W-:Y:S05]  /*11db0*/  BSYNC B1 ;  /* 0x0000000000017941 */ /* 0x000fea0003800000 */
.L_x_320:
        /* <DEDUP_REMOVED lines=13> */
.L_x_323:
[----:B------:R-:W-:Y:S05]  /*11e90*/  BSYNC B1 ;  /* 0x0000000000017941 */ /* 0x000fea0003800000 */
.L_x_322:
        /* <DEDUP_REMOVED lines=14> */
.L_x_325:
[----:B------:R-:W-:Y:S05]  /*11f80*/  BSYNC B1 ;  /* 0x0000000000017941 */ /* 0x000fea0003800000 */
.L_x_324:
        /* <DEDUP_REMOVED lines=14> */
.L_x_327:
[----:B------:R-:W-:Y:S05]  /*12070*/  BSYNC B1 ;  /* 0x0000000000017941 */ /* 0x000fea0003800000 */
.L_x_326:
        /* <DEDUP_REMOVED lines=13> */
.L_x_329:
[----:B------:R-:W-:Y:S05]  /*12150*/  BSYNC B1 ;  /* 0x0000000000017941 */ /* 0x000fea0003800000 */
.L_x_328:
        /* <DEDUP_REMOVED lines=13> */
.L_x_331:
[----:B------:R-:W-:Y:S05]  /*12230*/  BSYNC B1 ;  /* 0x0000000000017941 */ /* 0x000fea0003800000 */
.L_x_330:
        /* <DEDUP_REMOVED lines=14> */
.L_x_333:
[----:B------:R-:W-:Y:S05]  /*12320*/  BSYNC B1 ;  /* 0x0000000000017941 */ /* 0x000fea0003800000 */
.L_x_332:
        /* <DEDUP_REMOVED lines=14> */
.L_x_335:
[----:B------:R-:W-:Y:S05]  /*12410*/  BSYNC B1 ;  /* 0x0000000000017941 */ /* 0x000fea0003800000 */
.L_x_334:
        /* <DEDUP_REMOVED lines=13> */
.L_x_337:
[----:B------:R-:W-:Y:S05]  /*124f0*/  BSYNC B1 ;  /* 0x0000000000017941 */ /* 0x000fea0003800000 */
.L_x_336:
        /* <DEDUP_REMOVED lines=13> */
.L_x_339:
[----:B------:R-:W-:Y:S05]  /*125d0*/  BSYNC B1 ;  /* 0x0000000000017941 */ /* 0x000fea0003800000 */
.L_x_338:
        /* <DEDUP_REMOVED lines=14> */
.L_x_341:
[----:B------:R-:W-:Y:S05]  /*126c0*/  BSYNC B1 ;  /* 0x0000000000017941 */ /* 0x000fea0003800000 */
.L_x_340:
        /* <DEDUP_REMOVED lines=14> */
.L_x_343:
[----:B------:R-:W-:Y:S05]  /*127b0*/  BSYNC B1 ;  /* 0x0000000000017941 */ /* 0x000fea0003800000 */
.L_x_342:
        /* <DEDUP_REMOVED lines=13> */
.L_x_345:
[----:B------:R-:W-:Y:S05]  /*12890*/  BSYNC B1 ;  /* 0x0000000000017941 */ /* 0x000fea0003800000 */
.L_x_344:
        /* <DEDUP_REMOVED lines=13> */
.L_x_347:
[----:B------:R-:W-:Y:S05]  /*12970*/  BSYNC B1 ;  /* 0x0000000000017941 */ /* 0x000fea0003800000 */
.L_x_346:
        /* <DEDUP_REMOVED lines=14> */
.L_x_349:
[----:B------:R-:W-:Y:S05]  /*12a60*/  BSYNC B1 ;  /* 0x0000000000017941 */ /* 0x000fea0003800000 */
.L_x_348:
        /* <DEDUP_REMOVED lines=14> */
.L_x_351:
[----:B------:R-:W-:Y:S05]  /*12b50*/  BSYNC B1 ;  /* 0x0000000000017941 */ /* 0x000fea0003800000 */
.L_x_350:
        /* <DEDUP_REMOVED lines=13> */
.L_x_353:
[----:B------:R-:W-:Y:S05]  /*12c30*/  BSYNC B1 ;  /* 0x0000000000017941 */ /* 0x000fea0003800000 */
.L_x_352:
        /* <DEDUP_REMOVED lines=13> */
.L_x_355:
[----:B------:R-:W-:Y:S05]  /*12d10*/  BSYNC B1 ;  /* 0x0000000000017941 */ /* 0x000fea0003800000 */
.L_x_354:
        /* <DEDUP_REMOVED lines=14> */
.L_x_357:
[----:B------:R-:W-:Y:S05]  /*12e00*/  BSYNC B1 ;  /* 0x0000000000017941 */ /* 0x000fea0003800000 */
.L_x_356:
        /* <DEDUP_REMOVED lines=14> */
.L_x_359:
[----:B------:R-:W-:Y:S05]  /*12ef0*/  BSYNC B1 ;  /* 0x0000000000017941 */ /* 0x000fea0003800000 */
.L_x_358:
        /* <DEDUP_REMOVED lines=13> */
.L_x_361:
[----:B------:R-:W-:Y:S05]  /*12fd0*/  BSYNC B1 ;  /* 0x0000000000017941 */ /* 0x000fea0003800000 */
.L_x_360:
        /* <DEDUP_REMOVED lines=13> */
.L_x_363:
[----:B------:R-:W-:Y:S05]  /*130b0*/  BSYNC B1 ;  /* 0x0000000000017941 */ /* 0x000fea0003800000 */
.L_x_362:
        /* <DEDUP_REMOVED lines=14> */
.L_x_365:
[----:B------:R-:W-:Y:S05]  /*131a0*/  BSYNC B1 ;  /* 0x0000000000017941 */ /* 0x000fea0003800000 */
.L_x_364:
        /* <DEDUP_REMOVED lines=14> */
.L_x_367:
[----:B------:R-:W-:Y:S05]  /*13290*/  BSYNC B1 ;  /* 0x0000000000017941 */ /* 0x000fea0003800000 */
.L_x_366:
        /* <DEDUP_REMOVED lines=13> */
.L_x_369:
[----:B------:R-:W-:Y:S05]  /*13370*/  BSYNC B1 ;  /* 0x0000000000017941 */ /* 0x000fea0003800000 */
.L_x_368:
        /* <DEDUP_REMOVED lines=13> */
.L_x_371:
[----:B------:R-:W-:Y:S05]  /*13450*/  BSYNC B1 ;  /* 0x0000000000017941 */ /* 0x000fea0003800000 */
.L_x_370:
        /* <DEDUP_REMOVED lines=14> */
.L_x_373:
[----:B------:R-:W-:Y:S05]  /*13540*/  BSYNC B1 ;  /* 0x0000000000017941 */ /* 0x000fea0003800000 */
.L_x_372:
        /* <DEDUP_REMOVED lines=14> */
.L_x_375:
[----:B------:R-:W-:Y:S05]  /*13630*/  BSYNC B1 ;  /* 0x0000000000017941 */ /* 0x000fea0003800000 */
.L_x_374:
        /* <DEDUP_REMOVED lines=13> */
.L_x_377:
[----:B------:R-:W-:Y:S05]  /*13710*/  BSYNC B1 ;  /* 0x0000000000017941 */ /* 0x000fea0003800000 */
.L_x_376:
        /* <DEDUP_REMOVED lines=13> */
.L_x_379:
[----:B------:R-:W-:Y:S05]  /*137f0*/  BSYNC B1 ;  /* 0x0000000000017941 */ /* 0x000fea0003800000 */
.L_x_378:
        /* <DEDUP_REMOVED lines=14> */
.L_x_381:
[----:B------:R-:W-:Y:S05]  /*138e0*/  BSYNC B1 ;  /* 0x0000000000017941 */ /* 0x000fea0003800000 */
.L_x_380:
        /* <DEDUP_REMOVED lines=14> */
.L_x_383:
[----:B------:R-:W-:Y:S05]  /*139d0*/  BSYNC B1 ;  /* 0x0000000000017941 */ /* 0x000fea0003800000 */
.L_x_382:
        /* <DEDUP_REMOVED lines=13> */
.L_x_385:
[----:B------:R-:W-:Y:S05]  /*13ab0*/  BSYNC B1 ;  /* 0x0000000000017941 */ /* 0x000fea0003800000 */
.L_x_384:
        /* <DEDUP_REMOVED lines=13> */
.L_x_387:
[----:B------:R-:W-:Y:S05]  /*13b90*/  BSYNC B1 ;  /* 0x0000000000017941 */ /* 0x000fea0003800000 */
.L_x_386:
        /* <DEDUP_REMOVED lines=14> */
.L_x_389:
[----:B------:R-:W-:Y:S05]  /*13c80*/  BSYNC B1 ;  /* 0x0000000000017941 */ /* 0x000fea0003800000 */
.L_x_388:
        /* <DEDUP_REMOVED lines=14> */
.L_x_391:
[----:B------:R-:W-:Y:S05]  /*13d70*/  BSYNC B1 ;  /* 0x0000000000017941 */ /* 0x000fea0003800000 */
.L_x_390:
        /* <DEDUP_REMOVED lines=13> */
.L_x_393:
[----:B------:R-:W-:Y:S05]  /*13e50*/  BSYNC B1 ;  /* 0x0000000000017941 */ /* 0x000fea0003800000 */
.L_x_392:
        /* <DEDUP_REMOVED lines=13> */
.L_x_395:
[----:B------:R-:W-:Y:S05]  /*13f30*/  BSYNC B1 ;  /* 0x0000000000017941 */ /* 0x000fea0003800000 */
.L_x_394:
        /* <DEDUP_REMOVED lines=14> */
.L_x_397:
[----:B------:R-:W-:Y:S05]  /*14020*/  BSYNC B1 ;  /* 0x0000000000017941 */ /* 0x000fea0003800000 */
.L_x_396:
        /* <DEDUP_REMOVED lines=14> */
.L_x_399:
[----:B------:R-:W-:Y:S05]  /*14110*/  BSYNC B1 ;  /* 0x0000000000017941 */ /* 0x000fea0003800000 */
.L_x_398:
        /* <DEDUP_REMOVED lines=13> */
.L_x_401:
[----:B------:R-:W-:Y:S05]  /*141f0*/  BSYNC B1 ;  /* 0x0000000000017941 */ /* 0x000fea0003800000 */
.L_x_400:
        /* <DEDUP_REMOVED lines=13> */
.L_x_403:
[----:B------:R-:W-:Y:S05]  /*142d0*/  BSYNC B1 ;  /* 0x0000000000017941 */ /* 0x000fea0003800000 */
.L_x_402:
        /* <DEDUP_REMOVED lines=14> */
.L_x_405:
[----:B------:R-:W-:Y:S05]  /*143c0*/  BSYNC B1 ;  /* 0x0000000000017941 */ /* 0x000fea0003800000 */
.L_x_404:
        /* <DEDUP_REMOVED lines=14> */
.L_x_407:
[----:B------:R-:W-:Y:S05]  /*144b0*/  BSYNC B1 ;  /* 0x0000000000017941 */ /* 0x000fea0003800000 */
.L_x_406:
        /* <DEDUP_REMOVED lines=13> */
.L_x_409:
[----:B------:R-:W-:Y:S05]  /*14590*/  BSYNC B1 ;  /* 0x0000000000017941 */ /* 0x000fea0003800000 */
.L_x_408:
        /* <DEDUP_REMOVED lines=13> */
.L_x_411:
[----:B------:R-:W-:Y:S05]  /*14670*/  BSYNC B1 ;  /* 0x0000000000017941 */ /* 0x000fea0003800000 */
.L_x_410:
        /* <DEDUP_REMOVED lines=14> */
.L_x_413:
[----:B------:R-:W-:Y:S05]  /*14760*/  BSYNC B1 ;  /* 0x0000000000017941 */ /* 0x000fea0003800000 */
.L_x_412:
        /* <DEDUP_REMOVED lines=14> */
.L_x_415:
[----:B------:R-:W-:Y:S05]  /*14850*/  BSYNC B1 ;  /* 0x0000000000017941 */ /* 0x000fea0003800000 */
.L_x_414:
        /* <DEDUP_REMOVED lines=13> */
.L_x_417:
[----:B------:R-:W-:Y:S05]  /*14930*/  BSYNC B1 ;  /* 0x0000000000017941 */ /* 0x000fea0003800000 */
.L_x_416:
        /* <DEDUP_REMOVED lines=13> */
.L_x_419:
[----:B------:R-:W-:Y:S05]  /*14a10*/  BSYNC B1 ;  /* 0x0000000000017941 */ /* 0x000fea0003800000 */
.L_x_418:
[----:B------:R-:W-:Y:S05]  /*14a20*/  @P1 BRA `(.L_x_420) ;  /* 0x0000004000141947 */ /* 0x000fea0003800000 */
[----:B------:R-:W2:Y:S01]  /*14a30*/  LDL.LU R2, [R1+0x26c] ;  /* 0x00026c0001027983 */ /* 0x000ea20000300800 */
[----:B-----5:R-:W-:-:S04]  /*14a40*/  LOP3.LUT R0, R0, 0xff, RZ, 0xc0, !PT ;  /* 0x000000ff00007812 */ /* 0x020fc800078ec0ff */
[----:B------:R-:W-:-:S05]  /*14a50*/  F2FP.F16.E4M3.UNPACK_B R0, R0 ;  /* 0x00000000ff00723e */ /* 0x000fca00020006ff */
[----:B------:R-:W-:-:S05]  /*14a60*/  HADD2.F32 R0, -RZ, R0.H0_H0 ;  /* 0x20000000ff007230 */ /* 0x000fca0000004100 */
[----:B------:R-:W-:-:S04]  /*14a70*/  FMUL R0, R0, UR18 ;  /* 0x0000001200007c20 */ /* 0x000fc80008400000 */
[----:B--2---:R-:W-:-:S05]  /*14a80*/  FFMA R0, R2, UR19, R0 ;  /* 0x0000001302007c23 */ /* 0x004fca0008000000 */
[----:B0-----:R-:W-:-:S05]  /*14a90*/  F2FP.SATFINITE.E4M3.F32.PACK_AB_MERGE_C R3, RZ, R0, RZ ;  /* 0x00000000ff03723e */ /* 0x001fca00048070ff */
[----:B------:R0:W-:Y:S01]  /*14aa0*/  STG.E.U8 desc[UR28][R26.64+0x179], R3 ;  /* 0x000179031a007986 */ /* 0x0001e2000c10111c */
[----:B------:R-:W-:Y:S05]  /*14ab0*/  BRA `(.L_x_420) ;  /* 0x0000003c00f07947 */ /* 0x000fea0003800000 */
.L_x_35:
[C---:B------:R-:W-:Y:S01]  /*14ac0*/  ISETP.GE.AND P0, PT, R35.reuse, 0x1, PT ;  /* 0x000000012300780c */ /* 0x040fe20003f06270 */
[----:B------:R-:W-:Y:S01]  /*14ad0*/  FMUL R228, R228, UR19 ;  /* 0x00000013e4e47c20 */ /* 0x000fe20008400000 */
[----:B------:R-:W-:Y:S01]  /*14ae0*/  ISETP.GE.AND P1, PT, R35, 0x2, PT ;  /* 0x000000022300780c */ /* 0x000fe20003f26270 */
[----:B------:R-:W-:Y:S01]  /*14af0*/  FMUL R227, R227, UR19 ;  /* 0x00000013e3e37c20 */ /* 0x000fe20008400000 */
[----:B------:R-:W-:Y:S01]  /*14b00*/  ISETP.LT.OR P2, PT, R34, 0x1, !P0 ;  /* 0x000000012200780c */ /* 0x000fe20004741670 */
[----:B------:R-:W-:Y:S01]  /*14b10*/  FMUL R226, R226, UR19 ;  /* 0x00000013e2e27c20 */ /* 0x000fe20008400000 */
[C---:B------:R-:W-:Y:S02]  /*14b20*/  ISETP.LT.OR P3, PT, R34.reuse, 0x1, !P1 ;  /* 0x000000012200780c */ /* 0x040fe40004f61670 */
[----:B------:R-:W-:Y:S02]  /*14b30*/  ISETP.LT.OR P0, PT, R34, 0x9, !P0 ;  /* 0x000000092200780c */ /* 0x000fe40004701670 */
[----:B------:R-:W-:-:S02]  /*14b40*/  F2FP.SATFINITE.E4M3.F32.PACK_AB_MERGE_C R29, RZ, R228, RZ ;  /* 0x000000e4ff1d723e */ /* 0x000fc400048070ff */
[----:B------:R-:W-:Y:S02]  /*14b50*/  F2FP.SATFINITE.E4M3.F32.PACK_AB_MERGE_C R227, RZ, R227, RZ ;  /* 0x000000e3ffe3723e */ /* 0x000fe400048070ff */
[----:B------:R-:W-:Y:S01]  /*14b60*/  F2FP.SATFINITE.E4M3.F32.PACK_AB_MERGE_C R31, RZ, R226, RZ ;  /* 0x000000e2ff1f723e */ /* 0x000fe200048070ff */
[----:B------:R-:W-:Y:S01]  /*14b70*/  FMUL R225, R225, UR19 ;  /* 0x00000013e1e17c20 */ /* 0x000fe20008400000 */
[----:B------:R-:W-:Y:S01]  /*14b80*/  FMUL R224, R224, UR19 ;  /* 0x00000013e0e07c20 */ /* 0x000fe20008400000 */
[----:B------:R1:W-:Y:S04]  /*14b90*/  @!P2 STG.E.U8 desc[UR28][R24.64], R29 ;  /* 0x0000001d1800a986 */ /* 0x0003e8000c10111c */
[----:B------:R2:W-:Y:S04]  /*14ba0*/  @!P3 STG.E.U8 desc[UR28][R24.64+0x1], R227 ;  /* 0x000001e31800b986 */ /* 0x0005e8000c10111c */
[----:B------:R3:W-:Y:S01]  /*14bb0*/  @!P0 STG.E.U8 desc[UR28][R26.64], R31 ;  /* 0x0000001f1a008986 */ /* 0x0007e2000c10111c */
[----:B------:R-:W-:Y:S01]  /*14bc0*/  ISETP.LT.OR P0, PT, R34, 0x9, !P1 ;  /* 0x000000092200780c */ /* 0x000fe20004f01670 */
[----:B------:R-:W-:Y:S01]  /*14bd0*/  FMUL R222, R222, UR19 ;  /* 0x00000013dede7c20 */ /* 0x000fe20008400000 */
[----:B------:R-:W-:Y:S01]  /*14be0*/  F2FP.SATFINITE.E4M3.F32.PACK_AB_MERGE_C R225, RZ, R225, RZ ;  /* 0x000000e1ffe1723e */ /* 0x000fe200048070ff */
[----:B------:R-:W4:Y:S01]  /*14bf0*/  LDL.LU R226, [R1+0x10] ;  /* 0x0000100001e27983 */ /* 0x000f220000300800 */
[----:B-1----:R-:W-:-:S03]  /*14c00*/  F2FP.SATFINITE.E4M3.F32.PACK_AB_MERGE_C R29, RZ, R224, RZ ;  /* 0x000000e0ff1d723e */ /* 0x002fc600048070ff */
[----:B--2---:R-:W2:Y:S01]  /*14c10*/  LDL.LU R227, [R1+0xc] ;  /* 0x00000c0001e37983 */ /* 0x004ea20000300800 */
[----:B------:R-:W-:Y:S01]  /*14c20*/  ISETP.GE.AND P2, PT, R35, 0x9, PT ;  /* 0x000000092300780c */ /* 0x000fe20003f46270 */
[----:B------:R-:W-:Y:S01]  /*14c30*/  FMUL R223, R223, UR19 ;  /* 0x00000013dfdf7c20 */ /* 0x000fe20008400000 */
[----:B------:R-:W-:Y:S01]  /*14c40*/  ISETP.GE.AND P3, PT, R35, 0xa, PT ;  /* 0x0000000a2300780c */ /* 0x000fe20003f66270 */
[----:B------:R-:W4:Y:S01]  /*14c50*/  LDL.LU R224, [R1+0x8] ;  /* 0x0000080001e07983 */ /* 0x000f220000300800 */
[----:B---3--:R-:W-:Y:S01]  /*14c60*/  F2FP.SATFINITE.E4M3.F32.PACK_AB_MERGE_C R31, RZ, R222, RZ ;  /* 0x000000deff1f723e */ /* 0x008fe200048070ff */
[----:B------:R-:W-:Y:S01]  /*14c70*/  FMUL R221, R221, UR19 ;  /* 0x00000013dddd7c20 */ /* 0x000fe20008400000 */
[C---:B------:R-:W-:Y:S01]  /*14c80*/  ISETP.LT.OR P4, PT, R34.reuse, 0x1, !P2 ;  /* 0x000000012200780c */ /* 0x040fe20005781670 */
[----:B------:R-:W3:Y:S01]  /*14c90*/  LDL.LU R222, [R1+0x4] ;  /* 0x0000040001de7983 */ /* 0x000ee20000300800 */
[C---:B------:R-:W-:Y:S02]  /*14ca0*/  ISETP.LT.OR P5, PT, R34.reuse, 0x1, !P3 ;  /* 0x000000012200780c */ /* 0x040fe40005fa1670 */
[C---:B------:R-:W-:Y:S01]  /*14cb0*/  ISETP.LT.OR P1, PT, R34.reuse, 0x9, !P2 ;  /* 0x000000092200780c */ /* 0x040fe20005721670 */
[----:B------:R1:W-:Y:S01]  /*14cc0*/  @!P0 STG.E.U8 desc[UR28][R26.64+0x1], R225 ;  /* 0x000001e11a008986 */ /* 0x0003e2000c10111c */
[----:B------:R-:W-:-:S03]  /*14cd0*/  ISETP.LT.OR P2, PT, R34, 0x9, !P3 ;  /* 0x000000092200780c */ /* 0x000fc60005f41670 */
[----:B-1----:R-:W2:Y:S01]  /*14ce0*/  LDL.LU R225, [R1] ;  /* 0x0000000001e17983 */ /* 0x002ea20000300800 */
[----:B------:R-:W-:Y:S02]  /*14cf0*/  F2FP.SATFINITE.E4M3.F32.PACK_AB_MERGE_C R223, RZ, R223, RZ ;  /* 0x000000dfffdf723e */ /* 0x000fe400048070ff */
[----:B------:R-:W-:Y:S01]  /*14d00*/  F2FP.SATFINITE.E4M3.F32.PACK_AB_MERGE_C R221, RZ, R221, RZ ;  /* 0x000000ddffdd723e */ /* 0x000fe200048070ff */
[----:B------:R1:W-:Y:S04]  /*14d10*/  @!P4 STG.E.U8 desc[UR28][R24.64+0x8], R29 ;  /* 0x0000081d1800c986 */ /* 0x0003e8000c10111c */
[----:B------:R-:W-:Y:S04]  /*14d20*/  @!P5 STG.E.U8 desc[UR28][R24.64+0x9], R223 ;  /* 0x000009df1800d986 */ /* 0x000fe8000c10111c */
[----:B------:R-:W-:Y:S01]  /*14d30*/  @!P2 STG.E.U8 desc[UR28][R26.64+0x9], R221 ;  /* 0x000009dd1a00a986 */ /* 0x000fe2000c10111c */
[----:B------:R-:W-:-:S02]  /*14d40*/  ISETP.GE.AND P2, PT, R35, 0x12, PT ;  /* 0x000000122300780c */ /* 0x000fc40003f46270 */
[----:B------:R-:W-:Y:S02]  /*14d50*/  ISETP.GE.AND P0, PT, R35, 0x11, PT ;  /* 0x000000112300780c */ /* 0x000fe40003f06270 */
[C---:B------:R-:W-:Y:S01]  /*14d60*/  ISETP.LT.OR P3, PT, R34.reuse, 0x1, !P2 ;  /* 0x000000012200780c */ /* 0x040fe20005761670 */
[----:B------:R-:W-:Y:S01]  /*14d70*/  FMUL R219, R219, UR19 ;  /* 0x00000013dbdb7c20 */ /* 0x000fe20008400000 */
[----:B------:R0:W-:Y:S01]  /*14d80*/  @!P1 STG.E.U8 desc[UR28][R26.64+0x8], R31 ;  /* 0x0000081f1a009986 */ /* 0x0001e2000c10111c */
[----:B------:R-:W-:Y:S02]  /*14d90*/  ISETP.LT.OR P4, PT, R34, 0x1, !P0 ;  /* 0x000000012200780c */ /* 0x000fe40004781670 */
[----:B------:R-:W-:Y:S01]  /*14da0*/  ISETP.GE.AND P1, PT, R35, 0x19, PT ;  /* 0x000000192300780c */ /* 0x000fe20003f26270 */
[----:B------:R-:W-:Y:S01]  /*14db0*/  FMUL R220, R220, UR19 ;  /* 0x00000013dcdc7c20 */ /* 0x000fe20008400000 */
[C---:B------:R-:W-:Y:S01]  /*14dc0*/  ISETP.LT.OR P2, PT, R34.reuse, 0x9, !P2 ;  /* 0x000000092200780c */ /* 0x040fe20005741670 */
[----:B------:R-:W-:Y:S01]  /*14dd0*/  FMUL R217, R217, UR19 ;  /* 0x00000013d9d97c20 */ /* 0x000fe20008400000 */
[----:B------:R-:W-:Y:S01]  /*14de0*/  ISETP.LT.OR P0, PT, R34, 0x9, !P0 ;  /* 0x000000092200780c */ /* 0x000fe20004701670 */
[----:B------:R-:W-:Y:S01]  /*14df0*/  FMUL R218, R218, UR19 ;  /* 0x00000013dada7c20 */ /* 0x000fe20008400000 */
[----:B------:R-:W-:Y:S01]  /*14e00*/  F2FP.SATFINITE.E4M3.F32.PACK_AB_MERGE_C R219, RZ, R219, RZ ;  /* 0x000000dbffdb723e */ /* 0x000fe200048070ff */
[----:B------:R-:W-:Y:S01]  /*14e10*/  FMUL R216, R216, UR19 ;  /* 0x00000013d8d87c20 */ /* 0x000fe20008400000 */
[----:B------:R-:W-:Y:S01]  /*14e20*/  ISETP.LT.OR P5, PT, R34, 0x1, !P1 ;  /* 0x000000012200780c */ /* 0x000fe20004fa1670 */
[----:B------:R-:W-:Y:S01]  /*14e30*/  FMUL R23, R23, UR19 ;  /* 0x0000001317177c20 */ /* 0x000fe20008400000 */
[----:B-1----:R-:W-:Y:S01]  /*14e40*/  F2FP.SATFINITE.E4M3.F32.PACK_AB_MERGE_C R29, RZ, R220, RZ ;  /* 0x000000dcff1d723e */ /* 0x002fe200048070ff */
[----:B------:R-:W-:Y:S01]  /*14e50*/  @!P3 STG.E.U8 desc[UR28][R24.64+0x11], R219 ;  /* 0x000011db1800b986 */ /* 0x000fe2000c10111c */
[----:B------:R-:W-:-:S02]  /*14e60*/  F2FP.SATFINITE.E4M3.F32.PACK_AB_MERGE_C R217, RZ, R217, RZ ;  /* 0x000000d9ffd9723e */ /* 0x000fc400048070ff */
[C---:B------:R-:W-:Y:S01]  /*14e70*/  ISETP.GE.AND P3, PT, R35.reuse, 0x1a, PT ;  /* 0x0000001a2300780c */ /* 0x040fe20003f66270 */
[----:B------:R1:W-:Y:S01]  /*14e80*/  @!P4 STG.E.U8 desc[UR28][R24.64+0x10], R29 ;  /* 0x0000101d1800c986 */ /* 0x0003e2000c10111c */
[----:B0-----:R-:W-:Y:S02]  /*14e90*/  F2FP.SATFINITE.E4M3.F32.PACK_AB_MERGE_C R31, RZ, R218, RZ ;  /* 0x000000daff1f723e */ /* 0x001fe400048070ff */
[----:B------:R-:W-:Y:S01]  /*14ea0*/  F2FP.SATFINITE.E4M3.F32.PACK_AB_MERGE_C R33, RZ, R216, RZ ;  /* 0x000000d8ff21723e */ /* 0x000fe200048070ff */
[----:B------:R-:W-:Y:S01]  /*14eb0*/  @!P2 STG.E.U8 desc[UR28][R26.64+0x11], R217 ;  /* 0x000011d91a00a986 */ /* 0x000fe2000c10111c */
[----:B------:R-:W-:Y:S02]  /*14ec0*/  ISETP.LT.OR P4, PT, R34, 0x1, !P3 ;  /* 0x000000012200780c */ /* 0x000fe40005f81670 */
[----:B------:R-:W-:Y:S01]  /*14ed0*/  ISETP.GE.AND P2, PT, R35, 0x21, PT ;  /* 0x000000212300780c */ /* 0x000fe20003f46270 */
[----:B------:R-:W-:Y:S01]  /*14ee0*/  FMUL R22, R22, UR19 ;  /* 0x0000001316167c20 */ /* 0x000fe20008400000 */
[C---:B------:R-:W-:Y:S01]  /*14ef0*/  ISETP.LT.OR P1, PT, R34.reuse, 0x9, !P1 ;  /* 0x000000092200780c */ /* 0x040fe20004f21670 */
[----:B------:R-:W-:Y:S01]  /*14f00*/  FMUL R21, R21, UR19 ;  /* 0x0000001315157c20 */ /* 0x000fe20008400000 */
[----:B------:R-:W-:Y:S01]  /*14f10*/  ISETP.LT.OR P3, PT, R34, 0x9, !P3 ;  /* 0x000000092200780c */ /* 0x000fe20005f61670 */
[----:B------:R0:W-:Y:S01]  /*14f20*/  @!P0 STG.E.U8 desc[UR28][R26.64+0x10], R31 ;  /* 0x0000101f1a008986 */ /* 0x0001e2000c10111c */
[----:B------:R-:W-:-:S03]  /*14f30*/  ISETP.GE.AND P0, PT, R35, 0x22, PT ;  /* 0x000000222300780c */ /* 0x000fc60003f06270 */
[----:B------:R-:W-:Y:S01]  /*14f40*/  @!P5 STG.E.U8 desc[UR28][R24.64+0x18], R33 ;  /* 0x000018211800d986 */ /* 0x000fe2000c10111c */
[----:B------:R-:W-:Y:S01]  /*14f50*/  ISETP.LT.OR P5, PT, R34, 0x1, !P2 ;  /* 0x000000012200780c */ /* 0x000fe200057a1670 */
[----:B------:R-:W-:Y:S01]  /*14f60*/  FMUL R20, R20, UR19 ;  /* 0x0000001314147c20 */ /* 0x000fe20008400000 */
[----:B------:R-:W-:Y:S01]  /*14f70*/  F2FP.SATFINITE.E4M3.F32.PACK_AB_MERGE_C R23, RZ, R23, RZ ;  /* 0x00000017ff17723e */ /* 0x000fe200048070ff */
[----:B------:R-:W-:Y:S01]  /*14f80*/  FMUL R19, R19, UR19 ;  /* 0x0000001313137c20 */ /* 0x000fe20008400000 */
[----:B-1----:R-:W-:Y:S01]  /*14f90*/  F2FP.SATFINITE.E4M3.F32.PACK_AB_MERGE_C R29, RZ, R22, RZ ;  /* 0x00000016ff1d723e */ /* 0x002fe200048070ff */
[----:B------:R-:W-:Y:S01]  /*14fa0*/  FMUL R18, R18, UR19 ;  /* 0x0000001312127c20 */ /* 0x000fe20008400000 */
[----:B------:R-:W-:Y:S01]  /*14fb0*/  F2FP.SATFINITE.E4M3.F32.PACK_AB_MERGE_C R21, RZ, R21, RZ ;  /* 0x00000015ff15723e */ /* 0x000fe200048070ff */
[----:B------:R-:W-:Y:S01]  /*14fc0*/  FMUL R17, R17, UR19 ;  /* 0x0000001311117c20 */ /* 0x000fe20008400000 */
[----:B------:R-:W-:Y:S01]  /*14fd0*/  ISETP.LT.OR P6, PT, R34, 0x1, !P0 ;  /* 0x000000012200780c */ /* 0x000fe200047c1670 */
[----:B------:R-:W-:Y:S01]  /*14fe0*/  @!P4 STG.E.U8 desc[UR28][R24.64+0x19], R23 ;  /* 0x000019171800c986 */ /* 0x000fe2000c10111c */
[----:B0-----:R-:W-:-:S03]  /*14ff0*/  F2FP.SATFINITE.E4M3.F32.PACK_AB_MERGE_C R31, RZ, R20, RZ ;  /* 0x00000014ff1f723e */ /* 0x001fc600048070ff */
[----:B------:R-:W-:Y:S01]  /*15000*/  @!P1 STG.E.U8 desc[UR28][R26.64+0x18], R29 ;  /* 0x0000181d1a009986 */ /* 0x000fe2000c10111c */
[----:B------:R-:W-:-:S03]  /*15010*/  ISETP.GE.AND P1, PT, R35, 0x2a, PT ;  /* 0x0000002a2300780c */ /* 0x000fc60003f26270 */
[----:B------:R0:W-:Y:S01]  /*15020*/  @!P3 STG.E.U8 desc[UR28][R26.64+0x19], R21 ;  /* 0x000019151a00b986 */ /* 0x0001e2000c10111c */
[----:B------:R-:W-:Y:S02]  /*15030*/  ISETP.GE.AND P3, PT, R35, 0x29, PT ;  /* 0x000000292300780c */ /* 0x000fe40003f66270 */
[----:B------:R-:W-:Y:S01]  /*15040*/  ISETP.LT.OR P2, PT, R34, 0x9, !P2 ;  /* 0x000000092200780c */ /* 0x000fe20005741670 */
[----:B------:R-:W-:Y:S01]  /*15050*/  FMUL R16, R16, UR19 ;  /* 0x0000001310107c20 */ /* 0x000fe20008400000 */
[C---:B------:R-:W-:Y:S01]  /*15060*/  ISETP.LT.OR P0, PT, R34.reuse, 0x9, !P0 ;  /* 0x000000092200780c */ /* 0x040fe20004701670 */
[----:B------:R-:W-:Y:S01]  /*15070*/  @!P5 STG.E.U8 desc[UR28][R24.64+0x20], R31 ;  /* 0x0000201f1800d986 */ /* 0x000fe2000c10111c */
[----:B------:R-:W-:Y:S02]  /*15080*/  F2FP.SATFINITE.E4M3.F32.PACK_AB_MERGE_C R19, RZ, R19, RZ ;  /* 0x00000013ff13723e */ /* 0x000fe400048070ff */
[C---:B------:R-:W-:Y:S01]  /*15090*/  ISETP.LT.OR P4, PT, R34.reuse, 0x1, !P3 ;  /* 0x000000012200780c */ /* 0x040fe20005f81670 */
[----:B------:R-:W-:Y:S01]  /*150a0*/  FMUL R15, R15, UR19 ;  /* 0x000000130f0f7c20 */ /* 0x000fe20008400000 */
[----:B------:R-:W-:Y:S01]  /*150b0*/  ISETP.LT.OR P5, PT, R34, 0x1, !P1 ;  /* 0x000000012200780c */ /* 0x000fe20004fa1670 */
[----:B------:R-:W-:Y:S01]  /*150c0*/  FMUL R14, R14, UR19 ;  /* 0x000000130e0e7c20 */ /* 0x000fe20008400000 */
[----:B------:R-:W-:Y:S01]  /*150d0*/  ISETP.LT.OR P3, PT, R34, 0x9, !P3 ;  /* 0x000000092200780c */ /* 0x000fe20005f61670 */
[----:B------:R1:W-:Y:S01]  /*150e0*/  @!P6 STG.E.U8 desc[UR28][R24.64+0x21], R19 ;  /* 0x000021131800e986 */ /* 0x0003e2000c10111c */
[----:B------:R-:W-:-:S02]  /*150f0*/  F2FP.SATFINITE.E4M3.F32.PACK_AB_MERGE_C R17, RZ, R17, RZ ;  /* 0x00000011ff11723e */ /* 0x000fc400048070ff */
[----:B0-----:R-:W-:Y:S01]  /*15100*/  F2FP.SATFINITE.E4M3.F32.PACK_AB_MERGE_C R21, RZ, R16, RZ ;  /* 0x00000010ff15723e */ /* 0x001fe200048070ff */
[----:B------:R-:W-:Y:S01]  /*15110*/  FMUL R13, R13, UR19 ;  /* 0x000000130d0d7c20 */ /* 0x000fe20008400000 */
[----:B------:R-:W-:Y:S01]  /*15120*/  F2FP.SATFINITE.E4M3.F32.PACK_AB_MERGE_C R15, RZ, R15, RZ ;  /* 0x0000000fff0f723e */ /* 0x000fe200048070ff */
[----:B------:R-:W-:Y:S01]  /*15130*/  @!P0 STG.E.U8 desc[UR28][R26.64+0x21], R17 ;  /* 0x000021111a008986 */ /* 0x000fe2000c10111c */
[----:B------:R-:W-:Y:S01]  /*15140*/  F2FP.SATFINITE.E4M3.F32.PACK_AB_MERGE_C R23, RZ, R14, RZ ;  /* 0x0000000eff17723e */ /* 0x000fe200048070ff */
[----:B------:R-:W-:Y:S01]  /*15150*/  FMUL R12, R12, UR19 ;  /* 0x000000130c0c7c20 */ /* 0x000fe20008400000 */
[----:B------:R-:W-:Y:S01]  /*15160*/  FMUL R11, R11, UR19 ;  /* 0x000000130b0b7c20 */ /* 0x000fe20008400000 */
[----:B------:R-:W-:Y:S01]  /*15170*/  FMUL R10, R10, UR19 ;  /* 0x000000130a0a7c20 */ /* 0x000fe20008400000 */
[----:B------:R-:W-:Y:S01]  /*15180*/  FMUL R9, R9, UR19 ;  /* 0x0000001309097c20 */ /* 0x000fe20008400000 */
[----:B-1----:R-:W-:Y:S01]  /*15190*/  F2FP.SATFINITE.E4M3.F32.PACK_AB_MERGE_C R19, RZ, R18, RZ ;  /* 0x00000012ff13723e */ /* 0x002fe200048070ff */
[----:B------:R-:W-:Y:S01]  /*151a0*/  FMUL R8, R8, UR19 ;  /* 0x0000001308087c20 */ /* 0x000fe20008400000 */
[----:B------:R-:W-:Y:S01]  /*151b0*/  ISETP.GE.AND P0, PT, R35, 0x31, PT ;  /* 0x000000312300780c */ /* 0x000fe20003f06270 */
[----:B------:R-:W-:Y:S01]  /*151c0*/  FMUL R7, R7, UR19 ;  /* 0x0000001307077c20 */ /* 0x000fe20008400000 */
[----:B-----5:R-:W-:Y:S01]  /*151d0*/  FMUL R5, R5, UR19 ;  /* 0x0000001305057c20 */ /* 0x020fe20008400000 */
[----:B------:R-:W-:Y:S01]  /*151e0*/  @!P2 STG.E.U8 desc[UR28][R26.64+0x20], R19 ;  /* 0x000020131a00a986 */ /* 0x000fe2000c10111c */
[----:B------:R-:W-:-:S02]  /*151f0*/  ISETP.GE.AND P2, PT, R35, 0x32, PT ;  /* 0x000000322300780c */ /* 0x000fc40003f46270 */
[C---:B------:R-:W-:Y:S01]  /*15200*/  ISETP.LT.OR P1, PT, R34.reuse, 0x9, !P1 ;  /* 0x000000092200780c */ /* 0x040fe20004f21670 */
[----:B------:R-:W-:Y:S01]  /*15210*/  @!P4 STG.E.U8 desc[UR28][R24.64+0x28], R21 ;  /* 0x000028151800c986 */ /* 0x000fe2000c10111c */
[----:B------:R-:W-:-:S03]  /*15220*/  ISETP.LT.OR P4, PT, R34, 0x1, !P2 ;  /* 0x000000012200780c */ /* 0x000fc60005781670 */
[----:B------:R0:W-:Y:S01]  /*15230*/  @!P5 STG.E.U8 desc[UR28][R24.64+0x29], R15 ;  /* 0x0000290f1800d986 */ /* 0x0001e2000c10111c */
[----:B------:R-:W-:-:S03]  /*15240*/  ISETP.LT.OR P2, PT, R34, 0x9, !P2 ;  /* 0x000000092200780c */ /* 0x000fc60005741670 */
[----:B------:R-:W-:Y:S01]  /*15250*/  @!P3 STG.E.U8 desc[UR28][R26.64+0x28], R23 ;  /* 0x000028171a00b986 */ /* 0x000fe2000c10111c */
[C---:B------:R-:W-:Y:S02]  /*15260*/  ISETP.LT.OR P3, PT, R34.reuse, 0x1, !P0 ;  /* 0x000000012200780c */ /* 0x040fe40004761670 */
[----:B------:R-:W-:Y:S01]  /*15270*/  ISETP.LT.OR P0, PT, R34, 0x9, !P0 ;  /* 0x000000092200780c */ /* 0x000fe20004701670 */
[----:B------:R-:W2:Y:S01]  /*15280*/  LDL.LU R223, [R1+0x18] ;  /* 0x0000180001df7983 */ /* 0x000ea20000300800 */
[----:B------:R-:W-:Y:S02]  /*15290*/  F2FP.SATFINITE.E4M3.F32.PACK_AB_MERGE_C R13, RZ, R13, RZ ;  /* 0x0000000dff0d723e */ /* 0x000fe400048070ff */
[----:B------:R-:W-:Y:S01]  /*152a0*/  F2FP.SATFINITE.E4M3.F32.PACK_AB_MERGE_C R11, RZ, R11, RZ ;  /* 0x0000000bff0b723e */ /* 0x000fe200048070ff */
[----:B------:R-:W2:Y:S01]  /*152b0*/  LDL.LU R221, [R1+0x14] ;  /* 0x0000140001dd7983 */ /* 0x000ea20000300800 */
[----:B0-----:R-:W-:Y:S02]  /*152c0*/  F2FP.SATFINITE.E4M3.F32.PACK_AB_MERGE_C R15, RZ, R12, RZ ;  /* 0x0000000cff0f723e */ /* 0x001fe400048070ff */
[----:B------:R-:W-:-:S02]  /*152d0*/  F2FP.SATFINITE.E4M3.F32.PACK_AB_MERGE_C R17, RZ, R10, RZ ;  /* 0x0000000aff11723e */ /* 0x000fc400048070ff */
[----:B------:R-:W-:Y:S01]  /*152e0*/  F2FP.SATFINITE.E4M3.F32.PACK_AB_MERGE_C R9, RZ, R9, RZ ;  /* 0x00000009ff09723e */ /* 0x000fe200048070ff */
[----:B------:R-:W-:Y:S04]  /*152f0*/  @!P1 STG.E.U8 desc[UR28][R26.64+0x29], R13 ;  /* 0x0000290d1a009986 */ /* 0x000fe8000c10111c */
[----:B------:R-:W-:Y:S04]  /*15300*/  @!P3 STG.E.U8 desc[UR28][R24.64+0x30], R15 ;  /* 0x0000300f1800b986 */ /* 0x000fe8000c10111c */
[----:B------:R-:W-:Y:S04]  /*15310*/  @!P4 STG.E.U8 desc[UR28][R24.64+0x31], R11 ;  /* 0x0000310b1800c986 */ /* 0x000fe8000c10111c */
[----:B------:R-:W-:Y:S01]  /*15320*/  @!P0 STG.E.U8 desc[UR28][R26.64+0x30], R17 ;  /* 0x000030111a008986 */ /* 0x000fe2000c10111c */
[----:B------:R-:W-:-:S03]  /*15330*/  ISETP.GE.AND P0, PT, R35, 0x39, PT ;  /* 0x000000392300780c */ /* 0x000fc60003f06270 */
[----:B------:R0:W-:Y:S01]  /*15340*/  @!P2 STG.E.U8 desc[UR28][R26.64+0x31], R9 ;  /* 0x000031091a00a986 */ /* 0x0001e2000c10111c */
[----:B------:R-:W-:Y:S02]  /*15350*/  ISETP.GE.AND P2, PT, R35, 0x3a, PT ;  /* 0x0000003a2300780c */ /* 0x000fe40003f46270 */
[C---:B------:R-:W-:Y:S02]  /*15360*/  ISETP.LT.OR P4, PT, R34.reuse, 0x1, !P0 ;  /* 0x000000012200780c */ /* 0x040fe40004781670 */
[C---:B------:R-:W-:Y:S02]  /*15370*/  ISETP.LT.OR P3, PT, R34.reuse, 0x1, !P2 ;  /* 0x000000012200780c */ /* 0x040fe40005761670 */
[----:B------:R-:W-:Y:S01]  /*15380*/  ISETP.LT.OR P2, PT, R34, 0x9, !P2 ;  /* 0x000000092200780c */ /* 0x000fe20005741670 */
[----:B------:R-:W-:Y:S01]  /*15390*/  FMUL R4, R4, UR19 ;  /* 0x0000001304047c20 */ /* 0x000fe20008400000 */
[----:B------:R-:W-:Y:S01]  /*153a0*/  F2FP.SATFINITE.E4M3.F32.PACK_AB_MERGE_C R7, RZ, R7, RZ ;  /* 0x00000007ff07723e */ /* 0x000fe200048070ff */
[----:B------:R-:W-:Y:S01]  /*153b0*/  FMUL R3, R3, UR19 ;  /* 0x0000001303037c20 */ /* 0x000fe20008400000 */
[----:B------:R-:W-:-:S02]  /*153c0*/  F2FP.SATFINITE.E4M3.F32.PACK_AB_MERGE_C R5, RZ, R5, RZ ;  /* 0x00000005ff05723e */ /* 0x000fc400048070ff */
[----:B0-----:R-:W-:Y:S02]  /*153d0*/  F2FP.SATFINITE.E4M3.F32.PACK_AB_MERGE_C R9, RZ, R8, RZ ;  /* 0x00000008ff09723e */ /* 0x001fe400048070ff */
[----:B------:R-:W-:Y:S02]  /*153e0*/  ISETP.GE.AND P1, PT, R35, 0x41, PT ;  /* 0x000000412300780c */ /* 0x000fe40003f26270 */
[C---:B------:R-:W-:Y:S01]  /*153f0*/  ISETP.LT.OR P0, PT, R34.reuse, 0x9, !P0 ;  /* 0x000000092200780c */ /* 0x040fe20004701670 */
[----:B------:R0:W-:Y:S01]  /*15400*/  @!P4 STG.E.U8 desc[UR28][R24.64+0x38], R9 ;  /* 0x000038091800c986 */ /* 0x0001e2000c10111c */
[----:B------:R-:W-:Y:S02]  /*15410*/  ISETP.LT.OR P5, PT, R34, 0x1, !P1 ;  /* 0x000000012200780c */ /* 0x000fe40004fa1670 */
[----:B------:R-:W-:Y:S01]  /*15420*/  F2FP.SATFINITE.E4M3.F32.PACK_AB_MERGE_C R13, RZ, R4, RZ ;  /* 0x00000004ff0d723e */ /* 0x000fe200048070ff */
[----:B------:R-:W-:Y:S01]  /*15430*/  @!P3 STG.E.U8 desc[UR28][R24.64+0x39], R7 ;  /* 0x000039071800b986 */ /* 0x000fe2000c10111c */
[----:B------:R-:W-:Y:S01]  /*15440*/  FMUL R6, R6, UR19 ;  /* 0x0000001306067c20 */ /* 0x000fe20008400000 */
[----:B------:R-:W-:-:S02]  /*15450*/  FMUL R0, R0, UR19 ;  /* 0x0000001300007c20 */ /* 0x000fc40008400000 */
[----:B------:R1:W-:Y:S01]  /*15460*/  @!P2 STG.E.U8 desc[UR28][R26.64+0x39], R5 ;  /* 0x000039051a00a986 */ /* 0x0003e2000c10111c */
[----:B------:R-:W-:Y:S01]  /*15470*/  FMUL R2, R2, UR19 ;  /* 0x0000001302027c20 */ /* 0x000fe20008400000 */
[----:B------:R-:W-:Y:S02]  /*15480*/  F2FP.SATFINITE.E4M3.F32.PACK_AB_MERGE_C R11, RZ, R6, RZ ;  /* 0x00000006ff0b723e */ /* 0x000fe400048070ff */
[----:B0-----:R-:W-:Y:S02]  /*15490*/  F2FP.SATFINITE.E4M3.F32.PACK_AB_MERGE_C R9, RZ, R0, RZ ;  /* 0x00000000ff09723e */ /* 0x001fe400048070ff */
[----:B-1----:R-:W-:Y:S01]  /*154a0*/  F2FP.SATFINITE.E4M3.F32.PACK_AB_MERGE_C R5, RZ, R3, RZ ;  /* 0x00000003ff05723e */ /* 0x002fe200048070ff */
[----:B------:R-:W-:Y:S01]  /*154b0*/  @!P0 STG.E.U8 desc[UR28][R26.64+0x38], R11 ;  /* 0x0000380b1a008986 */ /* 0x000fe2000c10111c */
[----:B------:R-:W-:-:S03]  /*154c0*/  F2FP.SATFINITE.E4M3.F32.PACK_AB_MERGE_C R7, RZ, R2, RZ ;  /* 0x00000002ff07723e */ /* 0x000fc600048070ff */
[----:B------:R0:W-:Y:S01]  /*154d0*/  @!P5 STG.E.U8 desc[UR28][R24.64+0x40], R13 ;  /* 0x0000400d1800d986 */ /* 0x0001e2000c10111c */
[----:B---3--:R-:W-:Y:S01]  /*154e0*/  FMUL R3, R222, UR19 ;  /* 0x00000013de037c20 */ /* 0x008fe20008400000 */
[----:B----4-:R-:W-:Y:S01]  /*154f0*/  FMUL R0, R224, UR19 ;  /* 0x00000013e0007c20 */ /* 0x010fe20008400000 */
[----:B--2---:R-:W-:Y:S01]  /*15500*/  FMUL R2, R227, UR19 ;  /* 0x00000013e3027c20 */ /* 0x004fe20008400000 */
[----:B------:R-:W-:Y:S02]  /*15510*/  FMUL R4, R225, UR19 ;  /* 0x00000013e1047c20 */ /* 0x000fe40008400000 */
[----:B------:R-:W2:Y:S04]  /*15520*/  LDL.LU R225, [R1+0x1c] ;  /* 0x00001c0001e17983 */ /* 0x000ea80000300800 */
[----:B------:R-:W3:Y:S04]  /*15530*/  LDL.LU R222, [R1+0x20] ;  /* 0x0000200001de7983 */ /* 0x000ee80000300800 */
[----:B------:R-:W4:Y:S01]  /*15540*/  LDL.LU R224, [R1+0x24] ;  /* 0x0000240001e07983 */ /* 0x000f220000300800 */
[----:B0-----:R-:W-:Y:S01]  /*15550*/  F2FP.SATFINITE.E4M3.F32.PACK_AB_MERGE_C R13, RZ, R3, RZ ;  /* 0x00000003ff0d723e */ /* 0x001fe200048070ff */
[----:B------:R-:W-:-:S02]  /*15560*/  FMUL R3, R226, UR19 ;  /* 0x00000013e2037c20 */ /* 0x000fc40008400000 */
[----:B------:R-:W4:Y:S04]  /*15570*/  LDL.LU R227, [R1+0x28] ;  /* 0x0000280001e37983 */ /* 0x000f280000300800 */
[----:B------:R-:W4:Y:S01]  /*15580*/  LDL.LU R226, [R1+0x2c] ;  /* 0x00002c0001e27983 */ /* 0x000f220000300800 */
[----:B------:R-:W-:-:S04]  /*15590*/  ISETP.GE.AND P3, PT, R35, 0x42, PT ;  /* 0x000000422300780c */ /* 0x000fc80003f66270 */
[C---:B------:R-:W-:Y:S02]  /*155a0*/  ISETP.LT.OR P4, PT, R34.reuse, 0x1, !P3 ;  /* 0x000000012200780c */ /* 0x040fe40005f81670 */
[C---:B------:R-:W-:Y:S02]  /*155b0*/  ISETP.LT.OR P3, PT, R34.reuse, 0x9, !P3 ;  /* 0x000000092200780c */ /* 0x040fe40005f61670 */
[C---:B------:R-:W-:Y:S02]  /*155c0*/  ISETP.GE.AND P2, PT, R35.reuse, 0x49, PT ;  /* 0x000000492300780c */ /* 0x040fe40003f46270 */
[C---:B------:R-:W-:Y:S02]  /*155d0*/  ISETP.LT.OR P1, PT, R34.reuse, 0x9, !P1 ;  /* 0x000000092200780c */ /* 0x040fe40004f21670 */
[----:B------:R-:W-:Y:S02]  /*155e0*/  ISETP.LT.OR P5, PT, R34, 0x1, !P2 ;  /* 0x000000012200780c */ /* 0x000fe400057a1670 */
[----:B------:R-:W-:-:S03]  /*155f0*/  ISETP.GE.AND P0, PT, R35, 0x4a, PT ;  /* 0x0000004a2300780c */ /* 0x000fc60003f06270 */
[----:B------:R0:W-:Y:S01]  /*15600*/  @!P4 STG.E.U8 desc[UR28][R24.64+0x41], R5 ;  /* 0x000041051800c986 */ /* 0x0001e2000c10111c */
[----:B------:R-:W-:-:S03]  /*15610*/  ISETP.LT.OR P6, PT, R34, 0x1, !P0 ;  /* 0x000000012200780c */ /* 0x000fc600047c1670 */
[----:B------:R-:W-:Y:S01]  /*15620*/  @!P3 STG.E.U8 desc[UR28][R26.64+0x41], R9 ;  /* 0x000041091a00b986 */ /* 0x000fe2000c10111c */
[----:B------:R-:W-:Y:S02]  /*15630*/  ISETP.GE.AND P3, PT, R35, 0x51, PT ;  /* 0x000000512300780c */ /* 0x000fe40003f66270 */
[----:B------:R-:W-:Y:S02]  /*15640*/  F2FP.SATFINITE.E4M3.F32.PACK_AB_MERGE_C R11, RZ, R4, RZ ;  /* 0x00000004ff0b723e */ /* 0x000fe400048070ff */
[C---:B------:R-:W-:Y:S02]  /*15650*/  ISETP.LT.OR P2, PT, R34.reuse, 0x9, !P2 ;  /* 0x000000092200780c */ /* 0x040fe40005741670 */
[C---:B------:R-:W-:Y:S02]  /*15660*/  ISETP.LT.OR P0, PT, R34.reuse, 0x9, !P0 ;  /* 0x000000092200780c */ /* 0x040fe40004701670 */
[----:B------:R-:W-:Y:S02]  /*15670*/  ISETP.LT.OR P4, PT, R34, 0x1, !P3 ;  /* 0x000000012200780c */ /* 0x000fe40005f81670 */
[----:B0-----:R-:W-:Y:S01]  /*15680*/  F2FP.SATFINITE.E4M3.F32.PACK_AB_MERGE_C R5, RZ, R0, RZ ;  /* 0x00000000ff05723e */ /* 0x001fe200048070ff */
[----:B------:R0:W-:Y:S01]  /*15690*/  @!P1 STG.E.U8 desc[UR28][R26.64+0x40], R7 ;  /* 0x000040071a009986 */ /* 0x0001e2000c10111c */
[----:B------:R-:W-:-:S03]  /*156a0*/  F2FP.SATFINITE.E4M3.F32.PACK_AB_MERGE_C R3, RZ, R3, RZ ;  /* 0x00000003ff03723e */ /* 0x000fc600048070ff */
[----:B------:R1:W-:Y:S04]  /*156b0*/  @!P5 STG.E.U8 desc[UR28][R24.64+0x48], R11 ;  /* 0x0000480b1800d986 */ /* 0x0003e8000c10111c */
[----:B------:R-:W-:Y:S01]  /*156c0*/  @!P6 STG.E.U8 desc[UR28][R24.64+0x49], R13 ;  /* 0x0000490d1800e986 */ /* 0x000fe2000c10111c */
[----:B0-----:R-:W-:-:S03]  /*156d0*/  F2FP.SATFINITE.E4M3.F32.PACK_AB_MERGE_C R7, RZ, R2, RZ ;  /* 0x00000002ff07723e */ /* 0x001fc600048070ff */
[----:B------:R-:W-:Y:S04]  /*156e0*/  @!P2 STG.E.U8 desc[UR28][R26.64+0x48], R5 ;  /* 0x000048051a00a986 */ /* 0x000fe8000c10111c */
[----:B------:R-:W-:Y:S04]  /*156f0*/  @!P0 STG.E.U8 desc[UR28][R26.64+0x49], R7 ;  /* 0x000049071a008986 */ /* 0x000fe8000c10111c */
[----:B------:R4:W-:Y:S01]  /*15700*/  @!P4 STG.E.U8 desc[UR28][R24.64+0x50], R3 ;  /* 0x000050031800c986 */ /* 0x0009e2000c10111c */
[----:B------:R-:W-:Y:S01]  /*15710*/  FMUL R0, R223, UR19 ;  /* 0x00000013df007c20 */ /* 0x000fe20008400000 */
[----:B------:R-:W-:-:S02]  /*15720*/  FMUL R4, R221, UR19 ;  /* 0x00000013dd047c20 */ /* 0x000fc40008400000 */
[----:B------:R-:W4:Y:S04]  /*15730*/  LDL.LU R221, [R1+0x30] ;  /* 0x0000300001dd7983 */ /* 0x000f280000300800 */
[----:B------:R-:W4:Y:S01]  /*15740*/  LDL.LU R223, [R1+0x34] ;  /* 0x0000340001df7983 */ /* 0x000f220000300800 */
[----:B-1----:R-:W-:Y:S02]  /*15750*/  F2FP.SATFINITE.E4M3.F32.PACK_AB_MERGE_C R11, RZ, R0, RZ ;  /* 0x00000000ff0b723e */ /* 0x002fe400048070ff */
[----:B------:R-:W-:Y:S01]  /*15760*/  F2FP.SATFINITE.E4M3.F32.PACK_AB_MERGE_C R9, RZ, R4, RZ ;  /* 0x00000004ff09723e */ /* 0x000fe200048070ff */
[----:B--2---:R-:W-:Y:S02]  /*15770*/  FMUL R0, R225, UR19 ;  /* 0x00000013e1007c20 */ /* 0x004fe40008400000 */
[----:B------:R-:W2:Y:S01]  /*15780*/  LDL.LU R225, [R1+0x38] ;  /* 0x0000380001e17983 */ /* 0x000ea20000300800 */
[----:B---3--:R-:W-:-:S03]  /*15790*/  FMUL R2, R222, UR19 ;  /* 0x00000013de027c20 */ /* 0x008fc60008400000 */
[----:B------:R-:W3:Y:S01]  /*157a0*/  LDL.LU R222, [R1+0x3c] ;  /* 0x00003c0001de7983 */ /* 0x000ee20000300800 */
[----:B----4-:R-:W-:-:S03]  /*157b0*/  FMUL R3, R224, UR19 ;  /* 0x00000013e0037c20 */ /* 0x010fc60008400000 */
[----:B------:R-:W4:Y:S01]  /*157c0*/  LDL.LU R224, [R1+0x40] ;  /* 0x0000400001e07983 */ /* 0x000f220000300800 */
[----:B------:R-:W-:Y:S01]  /*157d0*/  F2FP.SATFINITE.E4M3.F32.PACK_AB_MERGE_C R5, RZ, R0, RZ ;  /* 0x00000000ff05723e */ /* 0x000fe200048070ff */
[----:B------:R-:W-:Y:S02]  /*157e0*/  FMUL R4, R227, UR19 ;  /* 0x00000013e3047c20 */ /* 0x000fe40008400000 */
[----:B------:R-:W4:Y:S01]  /*157f0*/  LDL.LU R227, [R1+0x44] ;  /* 0x0000440001e37983 */ /* 0x000f220000300800 */
[----:B------:R-:W-:-:S03]  /*15800*/  FMUL R0, R226, UR19 ;  /* 0x00000013e2007c20 */ /* 0x000fc60008400000 */
[----:B------:R-:W4:Y:S01]  /*15810*/  LDL.LU R226, [R1+0x48] ;  /* 0x0000480001e27983 */ /* 0x000f220000300800 */
[C---:B------:R-:W-:Y:S02]  /*15820*/  ISETP.GE.AND P1, PT, R35.reuse, 0x52, PT ;  /* 0x000000522300780c */ /* 0x040fe40003f26270 */
[----:B------:R-:W-:Y:S02]  /*15830*/  ISETP.GE.AND P2, PT, R35, 0x5a, PT ;  /* 0x0000005a2300780c */ /* 0x000fe40003f46270 */
[C---:B------:R-:W-:Y:S02]  /*15840*/  ISETP.LT.OR P5, PT, R34.reuse, 0x1, !P1 ;  /* 0x000000012200780c */ /* 0x040fe40004fa1670 */
[C---:B------:R-:W-:Y:S02]  /*15850*/  ISETP.LT.OR P3, PT, R34.reuse, 0x9, !P3 ;  /* 0x000000092200780c */ /* 0x040fe40005f61670 */
[C---:B------:R-:W-:Y:S02]  /*15860*/  ISETP.LT.OR P1, PT, R34.reuse, 0x9, !P1 ;  /* 0x000000092200780c */ /* 0x040fe40004f21670 */
[----:B------:R-:W-:-:S02]  /*15870*/  ISETP.LT.OR P4, PT, R34, 0x1, !P2 ;  /* 0x000000012200780c */ /* 0x000fc40005781670 */
[----:B------:R-:W-:Y:S02]  /*15880*/  ISETP.GE.AND P0, PT, R35, 0x59, PT ;  /* 0x000000592300780c */ /* 0x000fe40003f06270 */
[----:B------:R-:W-:Y:S02]  /*15890*/  F2FP.SATFINITE.E4M3.F32.PACK_AB_MERGE_C R7, RZ, R2, RZ ;  /* 0x00000002ff07723e */ /* 0x000fe400048070ff */
[----:B------:R-:W-:Y:S01]  /*158a0*/  F2FP.SATFINITE.E4M3.F32.PACK_AB_MERGE_C R3, RZ, R3, RZ ;  /* 0x00000003ff03723e */ /* 0x000fe200048070ff */
[----:B------:R0:W-:Y:S01]  /*158b0*/  @!P5 STG.E.U8 desc[UR28][R24.64+0x51], R9 ;  /* 0x000051091800d986 */ /* 0x0001e2000c10111c */
[----:B------:R-:W-:-:S03]  /*158c0*/  ISETP.LT.OR P2, PT, R34, 0x9, !P2 ;  /* 0x000000092200780c */ /* 0x000fc60005741670 */
[----:B------:R1:W-:Y:S01]  /*158d0*/  @!P3 STG.E.U8 desc[UR28][R26.64+0x50], R11 ;  /* 0x0000500b1a00b986 */ /* 0x0003e2000c10111c */
[----:B------:R-:W-:-:S03]  /*158e0*/  ISETP.LT.OR P3, PT, R34, 0x1, !P0 ;  /* 0x000000012200780c */ /* 0x000fc60004761670 */
[----:B------:R1:W-:Y:S04]  /*158f0*/  @!P1 STG.E.U8 desc[UR28][R26.64+0x51], R5 ;  /* 0x000051051a009986 */ /* 0x0003e8000c10111c */
[----:B------:R-:W-:Y:S01]  /*15900*/  @!P4 STG.E.U8 desc[UR28][R24.64+0x59], R3 ;  /* 0x000059031800c986 */ /* 0x000fe2000c10111c */
[----:B0-----:R-:W-:Y:S02]  /*15910*/  F2FP.SATFINITE.E4M3.F32.PACK_AB_MERGE_C R9, RZ, R4, RZ ;  /* 0x00000004ff09723e */ /* 0x001fe400048070ff */
[----:B-1----:R-:W-:-:S03]  /*15920*/  F2FP.SATFINITE.E4M3.F32.PACK_AB_MERGE_C R11, RZ, R0, RZ ;  /* 0x00000000ff0b723e */ /* 0x002fc600048070ff */
[----:B------:R0:W-:Y:S04]  /*15930*/  @!P3 STG.E.U8 desc[UR28][R24.64+0x58], R7 ;  /* 0x000058071800b986 */ /* 0x0001e8000c10111c */
[----:B------:R1:W-:Y:S01]  /*15940*/  @!P2 STG.E.U8 desc[UR28][R26.64+0x59], R11 ;  /* 0x0000590b1a00a986 */ /* 0x0003e2000c10111c */
[----:B------:R-:W-:-:S03]  /*15950*/  FMUL R2, R223, UR19 ;  /* 0x00000013df027c20 */ /* 0x000fc60008400000 */
[----:B------:R-:W4:Y:S01]  /*15960*/  LDL.LU R223, [R1+0x4c] ;  /* 0x00004c0001df7983 */ /* 0x000f220000300800 */
[----:B------:R-:W-:-:S05]  /*15970*/  FMUL R0, R221, UR19 ;  /* 0x00000013dd007c20 */ /* 0x000fca0008400000 */
[----:B------:R-:W-:Y:S02]  /*15980*/  F2FP.SATFINITE.E4M3.F32.PACK_AB_MERGE_C R5, RZ, R0, RZ ;  /* 0x00000000ff05723e */ /* 0x000fe400048070ff */
[----:B0-----:R-:W-:Y:S01]  /*15990*/  F2FP.SATFINITE.E4M3.F32.PACK_AB_MERGE_C R7, RZ, R2, RZ ;  /* 0x00000002ff07723e */ /* 0x001fe200048070ff */
[----:B--2---:R-:W-:Y:S02]  /*159a0*/  FMUL R3, R225, UR19 ;  /* 0x00000013e1037c20 */ /* 0x004fe40008400000 */
[----:B------:R-:W2:Y:S01]  /*159b0*/  LDL.LU R225, [R1+0x50] ;  /* 0x0000500001e17983 */ /* 0x000ea20000300800 */
[----:B---3--:R-:W-:-:S03]  /*159c0*/  FMUL R4, R222, UR19 ;  /* 0x00000013de047c20 */ /* 0x008fc60008400000 */
[----:B------:R-:W3:Y:S01]  /*159d0*/  LDL.LU R222, [R1+0x54] ;  /* 0x0000540001de7983 */ /* 0x000ee20000300800 */
[----:B----4-:R-:W-:-:S03]  /*159e0*/  FMUL R0, R224, UR19 ;  /* 0x00000013e0007c20 */ /* 0x010fc60008400000 */
[----:B------:R-:W4:Y:S02]  /*159f0*/  LDL.LU R224, [R1+0x58] ;  /* 0x0000580001e07983 */ /* 0x000f240000300800 */
[----:B-1----:R-:W-:Y:S01]  /*15a00*/  F2FP.SATFINITE.E4M3.F32.PACK_AB_MERGE_C R11, RZ, R0, RZ ;  /* 0x00000000ff0b723e */ /* 0x002fe200048070ff */
[----:B------:R-:W-:Y:S01]  /*15a10*/  FMUL R0, R227, UR19 ;  /* 0x00000013e3007c20 */ /* 0x000fe20008400000 */
[----:B------:R-:W-:Y:S01]  /*15a20*/  FMUL R2, R226, UR19 ;  /* 0x00000013e2027c20 */ /* 0x000fe20008400000 */
[----:B------:R-:W4:Y:S04]  /*15a30*/  LDL.LU R227, [R1+0x5c] ;  /* 0x00005c0001e37983 */ /* 0x000f280000300800 */
[----:B------:R-:W4:Y:S01]  /*15a40*/  LDL.LU R226, [R1+0x60] ;  /* 0x0000600001e27983 */ /* 0x000f220000300800 */
[----:B------:R-:W-:-:S02]  /*15a50*/  ISETP.LT.OR P0, PT, R34, 0x9, !P0 ;  /* 0x000000092200780c */ /* 0x000fc40004701670 */
[----:B------:R-:W-:Y:S01]  /*15a60*/  ISETP.GE.AND P2, PT, R35, 0x62, PT ;  /* 0x000000622300780c */ /* 0x000fe20003f46270 */
[----:B------:R-:W4:Y:S03]  /*15a70*/  LDL.LU R221, [R1+0x64] ;  /* 0x0000640001dd7983 */ /* 0x000f260000300800 */
[----:B------:R-:W-:-:S07]  /*15a80*/  ISETP.LT.OR P3, PT, R34, 0x1, !P2 ;  /* 0x000000012200780c */ /* 0x000fce0005761670 */
[----:B------:R0:W-:Y:S01]  /*15a90*/  @!P0 STG.E.U8 desc[UR28][R26.64+0x58], R9 ;  /* 0x000058091a008986 */ /* 0x0001e2000c10111c */
[----:B------:R-:W-:-:S04]  /*15aa0*/  ISETP.GE.AND P0, PT, R35, 0x61, PT ;  /* 0x000000612300780c */ /* 0x000fc80003f06270 */
[C---:B------:R-:W-:Y:S02]  /*15ab0*/  ISETP.LT.OR P4, PT, R34.reuse, 0x1, !P0 ;  /* 0x000000012200780c */ /* 0x040fe40004781670 */
[C---:B------:R-:W-:Y:S02]  /*15ac0*/  ISETP.LT.OR P0, PT, R34.reuse, 0x9, !P0 ;  /* 0x000000092200780c */ /* 0x040fe40004701670 */
[----:B------:R-:W-:Y:S02]  /*15ad0*/  ISETP.GE.AND P1, PT, R35, 0x69, PT ;  /* 0x000000692300780c */ /* 0x000fe40003f26270 */
[----:B------:R-:W-:Y:S01]  /*15ae0*/  F2FP.SATFINITE.E4M3.F32.PACK_AB_MERGE_C R3, RZ, R3, RZ ;  /* 0x00000003ff03723e */ /* 0x000fe200048070ff */
[----:B------:R-:W-:Y:S01]  /*15af0*/  @!P3 STG.E.U8 desc[UR28][R24.64+0x61], R7 ;  /* 0x000061071800b986 */ /* 0x000fe2000c10111c */
[C---:B------:R-:W-:Y:S02]  /*15b00*/  ISETP.LT.OR P2, PT, R34.reuse, 0x9, !P2 ;  /* 0x000000092200780c */ /* 0x040fe40005741670 */
[----:B------:R-:W-:-:S03]  /*15b10*/  ISETP.LT.OR P5, PT, R34, 0x1, !P1 ;  /* 0x000000012200780c */ /* 0x000fc60004fa1670 */
[----:B------:R1:W-:Y:S01]  /*15b20*/  @!P4 STG.E.U8 desc[UR28][R24.64+0x60], R5 ;  /* 0x000060051800c986 */ /* 0x0003e2000c10111c */
[----:B------:R-:W-:-:S03]  /*15b30*/  ISETP.GE.AND P3, PT, R35, 0x6a, PT ;  /* 0x0000006a2300780c */ /* 0x000fc60003f66270 */
[----:B------:R1:W-:Y:S01]  /*15b40*/  @!P0 STG.E.U8 desc[UR28][R26.64+0x60], R3 ;  /* 0x000060031a008986 */ /* 0x0003e2000c10111c */
[----:B0-----:R-:W-:Y:S02]  /*15b50*/  F2FP.SATFINITE.E4M3.F32.PACK_AB_MERGE_C R9, RZ, R4, RZ ;  /* 0x00000004ff09723e */ /* 0x001fe400048070ff */
[C---:B------:R-:W-:Y:S02]  /*15b60*/  ISETP.LT.OR P4, PT, R34.reuse, 0x1, !P3 ;  /* 0x000000012200780c */ /* 0x040fe40005f81670 */
[----:B------:R-:W-:Y:S02]  /*15b70*/  ISETP.LT.OR P3, PT, R34, 0x9, !P3 ;  /* 0x000000092200780c */ /* 0x000fe40005f61670 */
[----:B-1----:R-:W-:Y:S01]  /*15b80*/  F2FP.SATFINITE.E4M3.F32.PACK_AB_MERGE_C R5, RZ, R0, RZ ;  /* 0x00000000ff05723e */ /* 0x002fe200048070ff */
[----:B------:R-:W-:Y:S04]  /*15b90*/  @!P2 STG.E.U8 desc[UR28][R26.64+0x61], R9 ;  /* 0x000061091a00a986 */ /* 0x000fe8000c10111c */
[----:B------:R0:W-:Y:S01]  /*15ba0*/  @!P5 STG.E.U8 desc[UR28][R24.64+0x68], R11 ;  /* 0x0000680b1800d986 */ /* 0x0001e2000c10111c */
[----:B------:R-:W-:-:S03]  /*15bb0*/  F2FP.SATFINITE.E4M3.F32.PACK_AB_MERGE_C R7, RZ, R2, RZ ;  /* 0x00000002ff07723e */ /* 0x000fc600048070ff */
[----:B------:R-:W-:Y:S01]  /*15bc0*/  @!P4 STG.E.U8 desc[UR28][R24.64+0x69], R5 ;  /* 0x000069051800c986 */ /* 0x000fe2000c10111c */
[----:B------:R-:W-:-:S03]  /*15bd0*/  FMUL R3, R223, UR19 ;  /* 0x00000013df037c20 */ /* 0x000fc60008400000 */
[----:B------:R-:W4:Y:S02]  /*15be0*/  LDL.LU R223, [R1+0x68] ;  /* 0x0000680001df7983 */ /* 0x000f240000300800 */
[----:B------:R-:W-:-:S05]  /*15bf0*/  F2FP.SATFINITE.E4M3.F32.PACK_AB_MERGE_C R3, RZ, R3, RZ ;  /* 0x00000003ff03723e */ /* 0x000fca00048070ff */
[----:B------:R1:W-:Y:S01]  /*15c00*/  @!P3 STG.E.U8 desc[UR28][R26.64+0x69], R3 ;  /* 0x000069031a00b986 */ /* 0x0003e2000c10111c */
[----:B--2---:R-:W-:-:S03]  /*15c10*/  FMUL R4, R225, UR19 ;  /* 0x00000013e1047c20 */ /* 0x004fc60008400000 */
[----:B------:R-:W2:Y:S01]  /*15c20*/  LDL.LU R225, [R1+0x6c] ;  /* 0x00006c0001e17983 */ /* 0x000ea20000300800 */
[----:B---3--:R-:W-:-:S03]  /*15c30*/  FMUL R0, R222, UR19 ;  /* 0x00000013de007c20 */ /* 0x008fc60008400000 */
[----:B------:R-:W3:Y:S02]  /*15c40*/  LDL.LU R222, [R1+0x70] ;  /* 0x0000700001de7983 */ /* 0x000ee40000300800 */
[----:B0-----:R-:W-:Y:S01]  /*15c50*/  F2FP.SATFINITE.E4M3.F32.PACK_AB_MERGE_C R11, RZ, R0, RZ ;  /* 0x00000000ff0b723e */ /* 0x001fe200048070ff */
[----:B----4-:R-:W-:Y:S02]  /*15c60*/  FMUL R0, R224, UR19 ;  /* 0x00000013e0007c20 */ /* 0x010fe40008400000 */
[----:B------:R-:W4:Y:S01]  /*15c70*/  LDL.LU R224, [R1+0x74] ;  /* 0x0000740001e07983 */ /* 0x000f220000300800 */
[----:B------:R-:W-:-:S03]  /*15c80*/  FMUL R2, R227, UR19 ;  /* 0x00000013e3027c20 */ /* 0x000fc60008400000 */
[----:B------:R-:W4:Y:S01]  /*15c90*/  LDL.LU R227, [R1+0x78] ;  /* 0x0000780001e37983 */ /* 0x000f220000300800 */
[----:B-1----:R-:W-:-:S03]  /*15ca0*/  FMUL R3, R226, UR19 ;  /* 0x00000013e2037c20 */ /* 0x002fc60008400000 */
[----:B------:R-:W4:Y:S01]  /*15cb0*/  LDL.LU R226, [R1+0x7c] ;  /* 0x00007c0001e27983 */ /* 0x000f220000300800 */
[C---:B------:R-:W-:Y:S02]  /*15cc0*/  ISETP.GE.AND P0, PT, R35.reuse, 0x72, PT ;  /* 0x000000722300780c */ /* 0x040fe40003f06270 */
[C---:B------:R-:W-:Y:S02]  /*15cd0*/  ISETP.LT.OR P1, PT, R34.reuse, 0x9, !P1 ;  /* 0x000000092200780c */ /* 0x040fe40004f21670 */
[C---:B------:R-:W-:Y:S02]  /*15ce0*/  ISETP.LT.OR P6, PT, R34.reuse, 0x1, !P0 ;  /* 0x000000012200780c */ /* 0x040fe400047c1670 */
[C---:B------:R-:W-:Y:S02]  /*15cf0*/  ISETP.GE.AND P2, PT, R35.reuse, 0x71, PT ;  /* 0x000000712300780c */ /* 0x040fe40003f46270 */
[----:B------:R-:W-:Y:S02]  /*15d00*/  ISETP.GE.AND P3, PT, R35, 0x79, PT ;  /* 0x000000792300780c */ /* 0x000fe40003f66270 */
[----:B------:R-:W-:-:S02]  /*15d10*/  ISETP.LT.OR P5, PT, R34, 0x1, !P2 ;  /* 0x000000012200780c */ /* 0x000fc400057a1670 */
[C---:B------:R-:W-:Y:S02]  /*15d20*/  ISETP.LT.OR P2, PT, R34.reuse, 0x9, !P2 ;  /* 0x000000092200780c */ /* 0x040fe40005741670 */
[C---:B------:R-:W-:Y:S02]  /*15d30*/  ISETP.LT.OR P0, PT, R34.reuse, 0x9, !P0 ;  /* 0x000000092200780c */ /* 0x040fe40004701670 */
[----:B------:R-:W-:Y:S02]  /*15d40*/  ISETP.LT.OR P4, PT, R34, 0x1, !P3 ;  /* 0x000000012200780c */ /* 0x000fe40005f81670 */
[----:B------:R-:W-:Y:S01]  /*15d50*/  F2FP.SATFINITE.E4M3.F32.PACK_AB_MERGE_C R5, RZ, R0, RZ ;  /* 0x00000000ff05723e */ /* 0x000fe200048070ff */
[----:B------:R0:W-:Y:S01]  /*15d60*/  @!P1 STG.E.U8 desc[UR28][R26.64+0x68], R7 ;  /* 0x000068071a009986 */ /* 0x0001e2000c10111c */
[----:B------:R-:W-:Y:S01]  /*15d70*/  F2FP.SATFINITE.E4M3.F32.PACK_AB_MERGE_C R9, RZ, R4, RZ ;  /* 0x00000004ff09723e */ /* 0x000fe200048070ff */
[----:B------:R-:W-:Y:S02]  /*15d80*/  FMUL R4, R221, UR19 ;  /* 0x00000013dd047c20 */ /* 0x000fe40008400000 */
[----:B------:R-:W-:Y:S01]  /*15d90*/  @!P6 STG.E.U8 desc[UR28][R24.64+0x71], R11 ;  /* 0x0000710b1800e986 */ /* 0x000fe2000c10111c */
[----:B------:R-:W-:-:S03]  /*15da0*/  F2FP.SATFINITE.E4M3.F32.PACK_AB_MERGE_C R3, RZ, R3, RZ ;  /* 0x00000003ff03723e */ /* 0x000fc600048070ff */
[----:B------:R-:W4:Y:S01]  /*15db0*/  LDL.LU R221, [R1+0x80] ;  /* 0x0000800001dd7983 */ /* 0x000f220000300800 */
[----:B0-----:R-:W-:-:S03]  /*15dc0*/  F2FP.SATFINITE.E4M3.F32.PACK_AB_MERGE_C R7, RZ, R2, RZ ;  /* 0x00000002ff07723e */ /* 0x001fc600048070ff */
[----:B------:R0:W-:Y:S04]  /*15dd0*/  @!P5 STG.E.U8 desc[UR28][R24.64+0x70], R9 ;  /* 0x000070091800d986 */ /* 0x0001e8000c10111c */
[----:B------:R-:W-:Y:S04]  /*15de0*/  @!P2 STG.E.U8 desc[UR28][R26.64+0x70], R5 ;  /* 0x000070051a00a986 */ /* 0x000fe8000c10111c */
[----:B------:R-:W-:Y:S04]  /*15df0*/  @!P0 STG.E.U8 desc[UR28][R26.64+0x71], R7 ;  /* 0x000071071a008986 */ /* 0x000fe8000c10111c */
[----:B------:R4:W-:Y:S01]  /*15e00*/  @!P4 STG.E.U8 desc[UR28][R24.64+0x78], R3 ;  /* 0x000078031800c986 */ /* 0x0009e2000c10111c */
[----:B0-----:R-:W-:Y:S01]  /*15e10*/  F2FP.SATFINITE.E4M3.F32.PACK_AB_MERGE_C R9, RZ, R4, RZ ;  /* 0x00000004ff09723e */ /* 0x001fe200048070ff */
[----:B------:R-:W-:-:S02]  /*15e20*/  FMUL R0, R223, UR19 ;  /* 0x00000013df007c20 */ /* 0x000fc40008400000 */
[----:B------:R-:W4:Y:S03]  /*15e30*/  LDL.LU R223, [R1+0x84] ;  /* 0x0000840001df7983 */ /* 0x000f260000300800 */
        /* <DEDUP_REMOVED lines=19> */
[----:B------:R-:W-:-:S03]  /*15f70*/  F2FP.SATFINITE.E4M3.F32.PACK_AB_MERGE_C R3, RZ, R3, RZ ;  /* 0x00000003ff03723e */ /* 0x000fc600048070ff */
[----:B------:R0:W-:Y:S01]  /*15f80*/  @!P5 STG.E.U8 desc[UR28][R24.64+0x79], R9 ;  /* 0x000079091800d986 */ /* 0x0001e2000c10111c */
[----:B------:R-:W-:-:S03]  /*15f90*/  ISETP.LT.OR P2, PT, R34, 0x9, !P2 ;  /* 0x000000092200780c */ /* 0x000fc60005741670 */
[----:B------:R1:W-:Y:S01]  /*15fa0*/  @!P3 STG.E.U8 desc[UR28][R26.64+0x78], R11 ;  /* 0x0000780b1a00b986 */ /* 0x0003e2000c10111c */
[----:B------:R-:W-:Y:S02]  /*15fb0*/  ISETP.LT.OR P3, PT, R34, 0x1, !P0 ;  /* 0x000000012200780c */ /* 0x000fe40004761670 */
[----:B------:R-:W-:Y:S01]  /*15fc0*/  F2FP.SATFINITE.E4M3.F32.PACK_AB_MERGE_C R7, RZ, R2, RZ ;  /* 0x00000002ff07723e */ /* 0x000fe200048070ff */
[----:B------:R1:W-:Y:S04]  /*15fd0*/  @!P1 STG.E.U8 desc[UR28][R26.64+0x79], R5 ;  /* 0x000079051a009986 */ /* 0x0003e8000c10111c */
[----:B------:R-:W-:Y:S01]  /*15fe0*/  @!P4 STG.E.U8 desc[UR28][R24.64+0x81], R3 ;  /* 0x000081031800c986 */ /* 0x000fe2000c10111c */
[----:B0-----:R-:W-:Y:S02]  /*15ff0*/  F2FP.SATFINITE.E4M3.F32.PACK_AB_MERGE_C R9, RZ, R4, RZ ;  /* 0x00000004ff09723e */ /* 0x001fe400048070ff */
[----:B-1----:R-:W-:Y:S01]  /*16000*/  F2FP.SATFINITE.E4M3.F32.PACK_AB_MERGE_C R11, RZ, R0, RZ ;  /* 0x00000000ff0b723e */ /* 0x002fe200048070ff */
[----:B------:R-:W-:-:S02]  /*16010*/  FMUL R0, R221, UR19 ;  /* 0x00000013dd007c20 */ /* 0x000fc40008400000 */
[----:B------:R0:W-:Y:S03]  /*16020*/  @!P3 STG.E.U8 desc[UR28][R24.64+0x80], R7 ;  /* 0x000080071800b986 */ /* 0x0001e6000c10111c */
[----:B------:R-:W-:Y:S01]  /*16030*/  F2FP.SATFINITE.E4M3.F32.PACK_AB_MERGE_C R5, RZ, R0, RZ ;  /* 0x00000000ff05723e */ /* 0x000fe200048070ff */
[----:B------:R1:W-:Y:S01]  /*16040*/  @!P2 STG.E.U8 desc[UR28][R26.64+0x81], R11 ;  /* 0x0000810b1a00a986 */ /* 0x0003e2000c10111c */
[----:B------:R-:W-:-:S03]  /*16050*/  FMUL R2, R223, UR19 ;  /* 0x00000013df027c20 */ /* 0x000fc60008400000 */
[----:B------:R-:W4:Y:S02]  /*16060*/  LDL.LU R223, [R1+0x9c] ;  /* 0x00009c0001df7983 */ /* 0x000f240000300800 */
        /* <DEDUP_REMOVED lines=8> */
[----:B------:R-:W-:Y:S02]  /*160f0*/  FMUL R0, R227, UR19 ;  /* 0x00000013e3007c20 */ /* 0x000fe40008400000 */
[----:B------:R-:W4:Y:S01]  /*16100*/  LDL.LU R227, [R1+0xac] ;  /* 0x0000ac0001e37983 */ /* 0x000f220000300800 */
[----:B------:R-:W-:-:S03]  /*16110*/  FMUL R2, R226, UR19 ;  /* 0x00000013e2027c20 */ /* 0x000fc60008400000 */
[----:B------:R-:W4:Y:S01]  /*16120*/  LDL.LU R226, [R1+0xb0] ;  /* 0x0000b00001e27983 */ /* 0x000f220000300800 */
[C---:B------:R-:W-:Y:S02]  /*16130*/  ISETP.LT.OR P0, PT, R34.reuse, 0x9, !P0 ;  /* 0x000000092200780c */ /* 0x040fe40004701670 */
        /* <DEDUP_REMOVED lines=8> */
[C---:B------:R-:W-:Y:S02]  /*161c0*/  ISETP.LT.OR P2, PT, R34.reuse, 0x9, !P2 ;  /* 0x000000092200780c */ /* 0x040fe40005741670 */
[----:B------:R-:W-:Y:S01]  /*161d0*/  ISETP.LT.OR P5, PT, R34, 0x1, !P1 ;  /* 0x000000012200780c */ /* 0x000fe20004fa1670 */
[----:B------:R-:W-:Y:S01]  /*161e0*/  @!P3 STG.E.U8 desc[UR28][R24.64+0x89], R7 ;  /* 0x000089071800b986 */ /* 0x000fe2000c10111c */
[----:B------:R-:W-:-:S02]  /*161f0*/  F2FP.SATFINITE.E4M3.F32.PACK_AB_MERGE_C R3, RZ, R3, RZ ;  /* 0x00000003ff03723e */ /* 0x000fc400048070ff */
[----:B------:R-:W-:Y:S01]  /*16200*/  ISETP.GE.AND P3, PT, R35, 0x92, PT ;  /* 0x000000922300780c */ /* 0x000fe20003f66270 */
[----:B------:R1:W-:Y:S01]  /*16210*/  @!P4 STG.E.U8 desc[UR28][R24.64+0x88], R5 ;  /* 0x000088051800c986 */ /* 0x0003e2000c10111c */
[----:B0-----:R-:W-:Y:S02]  /*16220*/  F2FP.SATFINITE.E4M3.F32.PACK_AB_MERGE_C R9, RZ, R4, RZ ;  /* 0x00000004ff09723e */ /* 0x001fe400048070ff */
[C---:B------:R-:W-:Y:S01]  /*16230*/  ISETP.LT.OR P4, PT, R34.reuse, 0x1, !P3 ;  /* 0x000000012200780c */ /* 0x040fe20005f81670 */
[----:B------:R0:W-:Y:S01]  /*16240*/  @!P0 STG.E.U8 desc[UR28][R26.64+0x88], R3 ;  /* 0x000088031a008986 */ /* 0x0001e2000c10111c */
[----:B------:R-:W-:-:S03]  /*16250*/  ISETP.LT.OR P3, PT, R34, 0x9, !P3 ;  /* 0x000000092200780c */ /* 0x000fc60005f61670 */
[----:B------:R-:W-:Y:S01]  /*16260*/  @!P2 STG.E.U8 desc[UR28][R26.64+0x89], R9 ;  /* 0x000089091a00a986 */ /* 0x000fe2000c10111c */
[----:B-1----:R-:W-:-:S03]  /*16270*/  F2FP.SATFINITE.E4M3.F32.PACK_AB_MERGE_C R5, RZ, R0, RZ ;  /* 0x00000000ff05723e */ /* 0x002fc600048070ff */
[----:B------:R1:W-:Y:S01]  /*16280*/  @!P5 STG.E.U8 desc[UR28][R24.64+0x90], R11 ;  /* 0x0000900b1800d986 */ /* 0x0003e2000c10111c */
[----:B------:R-:W-:-:S03]  /*16290*/  F2FP.SATFINITE.E4M3.F32.PACK_AB_MERGE_C R7, RZ, R2, RZ ;  /* 0x00000002ff07723e */ /* 0x000fc600048070ff */
[----:B------:R-:W-:Y:S01]  /*162a0*/  @!P4 STG.E.U8 desc[UR28][R24.64+0x91], R5 ;  /* 0x000091051800c986 */ /* 0x000fe2000c10111c */
[----:B0-----:R-:W-:-:S03]  /*162b0*/  FMUL R3, R223, UR19 ;  /* 0x00000013df037c20 */ /* 0x001fc60008400000 */
[----:B------:R-:W4:Y:S02]  /*162c0*/  LDL.LU R223, [R1+0xb8] ;  /* 0x0000b80001df7983 */ /* 0x000f240000300800 */
[----:B------:R-:W-:-:S05]  /*162d0*/  F2FP.SATFINITE.E4M3.F32.PACK_AB_MERGE_C R3, RZ, R3, RZ ;  /* 0x00000003ff03723e */ /* 0x000fca00048070ff */
[----:B------:R0:W-:Y:S01]  /*162e0*/  @!P3 STG.E.U8 desc[UR28][R26.64+0x91], R3 ;  /* 0x000091031a00b986 */ /* 0x0001e2000c10111c */
[----:B--2---:R-:W-:-:S03]  /*162f0*/  FMUL R4, R225, UR19 ;  /* 0x00000013e1047c20 */ /* 0x004fc60008400000 */
[----:B------:R-:W2:Y:S01]  /*16300*/  LDL.LU R225, [R1+0xbc] ;  /* 0x0000bc0001e17983 */ /* 0x000ea20000300800 */
[----:B---3--:R-:W-:-:S03]  /*16310*/  FMUL R0, R222, UR19 ;  /* 0x00000013de007c20 */ /* 0x008fc60008400000 */
[----:B------:R-:W3:Y:S02]  /*16320*/  LDL.LU R222, [R1+0xc0] ;  /* 0x0000c00001de7983 */ /* 0x000ee40000300800 */
[----:B-1----:R-:W-:Y:S01]  /*16330*/  F2FP.SATFINITE.E4M3.F32.PACK_AB_MERGE_C R11, RZ, R0, RZ ;  /* 0x00000000ff0b723e */ /* 0x002fe200048070ff */
[----:B----4-:R-:W-:Y:S02]  /*16340*/  FMUL R0, R224, UR19 ;  /* 0x00000013e0007c20 */ /* 0x010fe40008400000 */
[----:B------:R-:W4:Y:S01]  /*16350*/  LDL.LU R224, [R1+0xc4] ;  /* 0x0000c40001e07983 */ /* 0x000f220000300800 */
[----:B------:R-:W-:-:S03]  /*16360*/  FMUL R2, R227, UR19 ;  /* 0x00000013e3027c20 */ /* 0x000fc60008400000 */
[----:B------:R-:W4:Y:S01]  /*16370*/  LDL.LU R227, [R1+0xc8] ;  /* 0x0000c80001e37983 */ /* 0x000f220000300800 */
[----:B0-----:R-:W-:-:S03]  /*16380*/  FMUL R3, R226, UR19 ;  /* 0x00000013e2037c20 */ /* 0x001fc60008400000 */
[----:B------:R-:W4:Y:S01]  /*16390*/  LDL.LU R226, [R1+0xcc] ;  /* 0x0000cc0001e27983 */ /* 0x000f220000300800 */
[C---:B------:R-:W-:Y:S02]  /*163a0*/  ISETP.GE.AND P0, PT, R35.reuse, 0x9a, PT ;  /* 0x0000009a2300780c */ /* 0x040fe40003f06270 */
[C---:B------:R-:W-:Y:S02]  /*163b0*/  ISETP.LT.OR P1, PT, R34.reuse, 0x9, !P1 ;  /* 0x000000092200780c */ /* 0x040fe40004f21670 */
[C---:B------:R-:W-:Y:S02]  /*163c0*/  ISETP.GE.AND P2, PT, R35.reuse, 0x99, PT ;  /* 0x000000992300780c */ /* 0x040fe40003f46270 */
[----:B------:R-:W-:Y:S02]  /*163d0*/  ISETP.GE.AND P3, PT, R35, 0xa1, PT ;  /* 0x000000a12300780c */ /* 0x000fe40003f66270 */
[C---:B------:R-:W-:Y:S02]  /*163e0*/  ISETP.LT.OR P6, PT, R34.reuse, 0x1, !P0 ;  /* 0x000000012200780c */ /* 0x040fe400047c1670 */
[----:B------:R-:W-:-:S02]  /*163f0*/  ISETP.LT.OR P5, PT, R34, 0x1, !P2 ;  /* 0x000000012200780c */ /* 0x000fc400057a1670 */
[C---:B------:R-:W-:Y:S02]  /*16400*/  ISETP.LT.OR P2, PT, R34.reuse, 0x9, !P2 ;  /* 0x000000092200780c */ /* 0x040fe40005741670 */
[C---:B------:R-:W-:Y:S02]  /*16410*/  ISETP.LT.OR P0, PT, R34.reuse, 0x9, !P0 ;  /* 0x000000092200780c */ /* 0x040fe40004701670 */
[----:B------:R-:W-:Y:S01]  /*16420*/  ISETP.LT.OR P4, PT, R34, 0x1, !P3 ;  /* 0x000000012200780c */ /* 0x000fe20005f81670 */
[----:B------:R0:W-:Y:S01]  /*16430*/  @!P1 STG.E.U8 desc[UR28][R26.64+0x90], R7 ;  /* 0x000090071a009986 */ /* 0x0001e2000c10111c */
[----:B------:R-:W-:Y:S01]  /*16440*/  F2FP.SATFINITE.E4M3.F32.PACK_AB_MERGE_C R9, RZ, R4, RZ ;  /* 0x00000004ff09723e */ /* 0x000fe200048070ff */
[----:B------:R-:W-:Y:S01]  /*16450*/  FMUL R4, R221, UR19 ;  /* 0x00000013dd047c20 */ /* 0x000fe20008400000 */
[----:B------:R-:W-:Y:S01]  /*16460*/  F2FP.SATFINITE.E4M3.F32.PACK_AB_MERGE_C R5, RZ, R0, RZ ;  /* 0x00000000ff05723e */ /* 0x000fe200048070ff */
[----:B------:R-:W4:Y:S01]  /*16470*/  LDL.LU R221, [R1+0xd0] ;  /* 0x0000d00001dd7983 */ /* 0x000f220000300800 */
[----:B------:R-:W-:-:S03]  /*16480*/  F2FP.SATFINITE.E4M3.F32.PACK_AB_MERGE_C R3, RZ, R3, RZ ;  /* 0x00000003ff03723e */ /* 0x000fc600048070ff */
[----:B------:R-:W-:Y:S01]  /*16490*/  @!P6 STG.E.U8 desc[UR28][R24.64+0x99], R11 ;  /* 0x0000990b1800e986 */ /* 0x000fe2000c10111c */
        /* <DEDUP_REMOVED lines=21> */
[C---:B------:R-:W-:Y:S02]  /*165f0*/  ISETP.LT.OR P3, PT, R34.reuse, 0x9, !P3 ;  /* 0x000000092200780c */ /* 0x040fe40005f61670 */
[C---:B------:R-:W-:Y:S02]  /*16600*/  ISETP.LT.OR P5, PT, R34.reuse, 0x1, !P1 ;  /* 0x000000012200780c */ /* 0x040fe40004fa1670 */
[----:B------:R-:W-:Y:S02]  /*16610*/  ISETP.GE.AND P2, PT, R35, 0xaa, PT ;  /* 0x000000aa2300780c */ /* 0x000fe40003f46270 */
[C---:B------:R-:W-:Y:S02]  /*16620*/  ISETP.LT.OR P1, PT, R34.reuse, 0x9, !P1 ;  /* 0x000000092200780c */ /* 0x040fe40004f21670 */
[----:B------:R-:W-:-:S02]  /*16630*/  ISETP.LT.OR P4, PT, R34, 0x1, !P2 ;  /* 0x000000012200780c */ /* 0x000fc40005781670 */
[----:B------:R-:W-:Y:S02]  /*16640*/  ISETP.GE.AND P0, PT, R35, 0xa9, PT ;  /* 0x000000a92300780c */ /* 0x000fe40003f06270 */
[----:B------:R-:W-:-:S03]  /*16650*/  ISETP.LT.OR P2, PT, R34, 0x9, !P2 ;  /* 0x000000092200780c */ /* 0x000fc60005741670 */
[----:B------:R-:W-:Y:S01]  /*16660*/  @!P5 STG.E.U8 desc[UR28][R24.64+0xa1], R9 ;  /* 0x0000a1091800d986 */ /* 0x000fe2000c10111c */
[----:B------:R-:W-:-:S03]  /*16670*/  F2FP.SATFINITE.E4M3.F32.PACK_AB_MERGE_C R7, RZ, R2, RZ ;  /* 0x00000002ff07723e */ /* 0x000fc600048070ff */
[----:B------:R0:W-:Y:S01]  /*16680*/  @!P3 STG.E.U8 desc[UR28][R26.64+0xa0], R11 ;  /* 0x0000a00b1a00b986 */ /* 0x0001e2000c10111c */
[----:B------:R-:W-:Y:S02]  /*16690*/  ISETP.LT.OR P3, PT, R34, 0x1, !P0 ;  /* 0x000000012200780c */ /* 0x000fe40004761670 */
[----:B------:R-:W-:Y:S01]  /*166a0*/  F2FP.SATFINITE.E4M3.F32.PACK_AB_MERGE_C R3, RZ, R3, RZ ;  /* 0x00000003ff03723e */ /* 0x000fe200048070ff */
[----:B------:R1:W-:Y:S04]  /*166b0*/  @!P1 STG.E.U8 desc[UR28][R26.64+0xa1], R5 ;  /* 0x0000a1051a009986 */ /* 0x0003e8000c10111c */
[----:B------:R-:W-:Y:S01]  /*166c0*/  @!P4 STG.E.U8 desc[UR28][R24.64+0xa9], R3 ;  /* 0x0000a9031800c986 */ /* 0x000fe2000c10111c */
[----:B0-----:R-:W-:Y:S01]  /*166d0*/  F2FP.SATFINITE.E4M3.F32.PACK_AB_MERGE_C R11, RZ, R0, RZ ;  /* 0x00000000ff0b723e */ /* 0x001fe200048070ff */
[----:B------:R-:W-:Y:S01]  /*166e0*/  FMUL R0, R221, UR19 ;  /* 0x00000013dd007c20 */ /* 0x000fe20008400000 */
[----:B------:R-:W-:-:S04]  /*166f0*/  F2FP.SATFINITE.E4M3.F32.PACK_AB_MERGE_C R9, RZ, R4, RZ ;  /* 0x00000004ff09723e */ /* 0x000fc800048070ff */
[----:B-1----:R-:W-:Y:S01]  /*16700*/  F2FP.SATFINITE.E4M3.F32.PACK_AB_MERGE_C R5, RZ, R0, RZ ;  /* 0x00000000ff05723e */ /* 0x002fe200048070ff */
[----:B------:R0:W-:Y:S04]  /*16710*/  @!P3 STG.E.U8 desc[UR28][R24.64+0xa8], R7 ;  /* 0x0000a8071800b986 */ /* 0x0001e8000c10111c */
        /* <DEDUP_REMOVED lines=22> */
[C---:B------:R-:W-:Y:S01]  /*16880*/  ISETP.LT.OR P0, PT, R34.reuse, 0x9, !P0 ;  /* 0x000000092200780c */ /* 0x040fe20004701670 */
[----:B------:R-:W-:Y:S01]  /*16890*/  @!P3 STG.E.U8 desc[UR28][R24.64+0xb1], R7 ;  /* 0x0000b1071800b986 */ /* 0x000fe2000c10111c */
[C---:B------:R-:W-:Y:S02]  /*168a0*/  ISETP.GE.AND P1, PT, R35.reuse, 0xb9, PT ;  /* 0x000000b92300780c */ /* 0x040fe40003f26270 */
[----:B------:R-:W-:Y:S02]  /*168b0*/  F2FP.SATFINITE.E4M3.F32.PACK_AB_MERGE_C R3, RZ, R3, RZ ;  /* 0x00000003ff03723e */ /* 0x000fe400048070ff */
[----:B------:R-:W-:Y:S02]  /*168c0*/  ISETP.GE.AND P3, PT, R35, 0xba, PT ;  /* 0x000000ba2300780c */ /* 0x000fe40003f66270 */
[----:B------:R-:W-:-:S02]  /*168d0*/  ISETP.LT.OR P2, PT, R34, 0x9, !P2 ;  /* 0x000000092200780c */ /* 0x000fc40005741670 */
[C---:B------:R-:W-:Y:S01]  /*168e0*/  ISETP.LT.OR P5, PT, R34.reuse, 0x1, !P1 ;  /* 0x000000012200780c */ /* 0x040fe20004fa1670 */
[----:B------:R1:W-:Y:S01]  /*168f0*/  @!P4 STG.E.U8 desc[UR28][R24.64+0xb0], R5 ;  /* 0x0000b0051800c986 */ /* 0x0003e2000c10111c */
[C---:B------:R-:W-:Y:S02]  /*16900*/  ISETP.LT.OR P4, PT, R34.reuse, 0x1, !P3 ;  /* 0x000000012200780c */ /* 0x040fe40005f81670 */
[----:B------:R-:W-:Y:S01]  /*16910*/  ISETP.LT.OR P3, PT, R34, 0x9, !P3 ;  /* 0x000000092200780c */ /* 0x000fe20005f61670 */
[----:B------:R1:W-:Y:S01]  /*16920*/  @!P0 STG.E.U8 desc[UR28][R26.64+0xb0], R3 ;  /* 0x0000b0031a008986 */ /* 0x0003e2000c10111c */
[----:B0-----:R-:W-:Y:S02]  /*16930*/  F2FP.SATFINITE.E4M3.F32.PACK_AB_MERGE_C R9, RZ, R4, RZ ;  /* 0x00000004ff09723e */ /* 0x001fe400048070ff */
[----:B-1----:R-:W-:-:S03]  /*16940*/  F2FP.SATFINITE.E4M3.F32.PACK_AB_MERGE_C R5, RZ, R0, RZ ;  /* 0x00000000ff05723e */ /* 0x002fc600048070ff */
[----:B------:R-:W-:Y:S01]  /*16950*/  @!P2 STG.E.U8 desc[UR28][R26.64+0xb1], R9 ;  /* 0x0000b1091a00a986 */ /* 0x000fe2000c10111c */
[----:B------:R-:W-:-:S03]  /*16960*/  F2FP.SATFINITE.E4M3.F32.PACK_AB_MERGE_C R7, RZ, R2, RZ ;  /* 0x00000002ff07723e */ /* 0x000fc600048070ff */
[----:B------:R0:W-:Y:S04]  /*16970*/  @!P5 STG.E.U8 desc[UR28][R24.64+0xb8], R11 ;  /* 0x0000b80b1800d986 */ /* 0x0001e8000c10111c */
        /* <DEDUP_REMOVED lines=26> */
[----:B------:R-:W-:Y:S01]  /*16b20*/  FMUL R4, R221, UR19 ;  /* 0x00000013dd047c20 */ /* 0x000fe20008400000 */
[----:B------:R-:W-:Y:S01]  /*16b30*/  F2FP.SATFINITE.E4M3.F32.PACK_AB_MERGE_C R5, RZ, R0, RZ ;  /* 0x00000000ff05723e */ /* 0x000fe200048070ff */
[----:B------:R-:W4:Y:S01]  /*16b40*/  LDL.LU R221, [R1+0x120] ;  /* 0x0001200001dd7983 */ /* 0x000f220000300800 */
[----:B------:R-:W-:-:S03]  /*16b50*/  F2FP.SATFINITE.E4M3.F32.PACK_AB_MERGE_C R3, RZ, R3, RZ ;  /* 0x00000003ff03723e */ /* 0x000fc600048070ff */
[----:B------:R0:W-:Y:S04]  /*16b60*/  @!P1 STG.E.U8 desc[UR28][R26.64+0xb8], R7 ;  /* 0x0000b8071a009986 */ /* 0x0001e8000c10111c */
[----:B------:R-:W-:Y:S04]  /*16b70*/  @!P6 STG.E.U8 desc[UR28][R24.64+0xc1], R11 ;  /* 0x0000c10b1800e986 */ /* 0x000fe8000c10111c */
[----:B------:R1:W-:Y:S01]  /*16b80*/  @!P5 STG.E.U8 desc[UR28][R24.64+0xc0], R9 ;  /* 0x0000c0091800d986 */ /* 0x0003e2000c10111c */
[----:B0-----:R-:W-:-:S03]  /*16b90*/  F2FP.SATFINITE.E4M3.F32.PACK_AB_MERGE_C R7, RZ, R2, RZ ;  /* 0x00000002ff07723e */ /* 0x001fc600048070ff */
[----:B------:R0:W-:Y:S04]  /*16ba0*/  @!P2 STG.E.U8 desc[UR28][R26.64+0xc0], R5 ;  /* 0x0000c0051a00a986 */ /* 0x0001e8000c10111c */
[----:B------:R-:W-:Y:S01]  /*16bb0*/  @!P0 STG.E.U8 desc[UR28][R26.64+0xc1], R7 ;  /* 0x0000c1071a008986 */ /* 0x000fe2000c10111c */
[----:B-1----:R-:W-:-:S03]  /*16bc0*/  F2FP.SATFINITE.E4M3.F32.PACK_AB_MERGE_C R9, RZ, R4, RZ ;  /* 0x00000004ff09723e */ /* 0x002fc600048070ff */
[----:B------:R4:W-:Y:S01]  /*16bd0*/  @!P4 STG.E.U8 desc[UR28][R24.64+0xc8], R3 ;  /* 0x0000c8031800c986 */ /* 0x0009e2000c10111c */
[----:B------:R-:W-:-:S03]  /*16be0*/  FMUL R0, R223, UR19 ;  /* 0x00000013df007c20 */ /* 0x000fc60008400000 */
[----:B------:R-:W4:Y:S02]  /*16bf0*/  LDL.LU R223, [R1+0x124] ;  /* 0x0001240001df7983 */ /* 0x000f240000300800 */
[----:B------:R-:W-:Y:S01]  /*16c00*/  F2FP.SATFINITE.E4M3.F32.PACK_AB_MERGE_C R11, RZ, R0, RZ ;  /* 0x00000000ff0b723e */ /* 0x000fe200048070ff */
[----:B--2---:R-:W-:Y:S02]  /*16c10*/  FMUL R0, R225, UR19 ;  /* 0x00000013e1007c20 */ /* 0x004fe40008400000 */
[----:B------:R-:W2:Y:S01]  /*16c20*/  LDL.LU R225, [R1+0x128] ;  /* 0x0001280001e17983 */ /* 0x000ea20000300800 */
[----:B---3--:R-:W-:-:S03]  /*16c30*/  FMUL R2, R222, UR19 ;  /* 0x00000013de027c20 */ /* 0x008fc60008400000 */
[----:B------:R-:W3:Y:S01]  /*16c40*/  LDL.LU R222, [R1+0x12c] ;  /* 0x00012c0001de7983 */ /* 0x000ee20000300800 */
[----:B0-----:R-:W-:Y:S01]  /*16c50*/  F2FP.SATFINITE.E4M3.F32.PACK_AB_MERGE_C R5, RZ, R0, RZ ;  /* 0x00000000ff05723e */ /* 0x001fe200048070ff */
[----:B----4-:R-:W-:Y:S02]  /*16c60*/  FMUL R3, R224, UR19 ;  /* 0x00000013e0037c20 */ /* 0x010fe40008400000 */
[----:B------:R-:W4:Y:S01]  /*16c70*/  LDL.LU R224, [R1+0x130] ;  /* 0x0001300001e07983 */ /* 0x000f220000300800 */
[----:B------:R-:W-:-:S03]  /*16c80*/  FMUL R4, R227, UR19 ;  /* 0x00000013e3047c20 */ /* 0x000fc60008400000 */
        /* <DEDUP_REMOVED lines=10> */
[----:B------:R-:W-:-:S03]  /*16d30*/  F2FP.SATFINITE.E4M3.F32.PACK_AB_MERGE_C R7, RZ, R2, RZ ;  /* 0x00000002ff07723e */ /* 0x000fc600048070ff */
[----:B------:R0:W-:Y:S01]  /*16d40*/  @!P5 STG.E.U8 desc[UR28][R24.64+0xc9], R9 ;  /* 0x0000c9091800d986 */ /* 0x0001e2000c10111c */
[----:B------:R-:W-:-:S03]  /*16d50*/  F2FP.SATFINITE.E4M3.F32.PACK_AB_MERGE_C R3, RZ, R3, RZ ;  /* 0x00000003ff03723e */ /* 0x000fc600048070ff */
[----:B------:R1:W-:Y:S01]  /*16d60*/  @!P3 STG.E.U8 desc[UR28][R26.64+0xc8], R11 ;  /* 0x0000c80b1a00b986 */ /* 0x0003e2000c10111c */
[----:B------:R-:W-:-:S03]  /*16d70*/  ISETP.LT.OR P3, PT, R34, 0x1, !P0 ;  /* 0x000000012200780c */ /* 0x000fc60004761670 */
[----:B------:R1:W-:Y:S04]  /*16d80*/  @!P1 STG.E.U8 desc[UR28][R26.64+0xc9], R5 ;  /* 0x0000c9051a009986 */ /* 0x0003e8000c10111c */
[----:B------:R-:W-:Y:S01]  /*16d90*/  @!P4 STG.E.U8 desc[UR28][R24.64+0xd1], R3 ;  /* 0x0000d1031800c986 */ /* 0x000fe2000c10111c */
[----:B0-----:R-:W-:Y:S02]  /*16da0*/  F2FP.SATFINITE.E4M3.F32.PACK_AB_MERGE_C R9, RZ, R4, RZ ;  /* 0x00000004ff09723e */ /* 0x001fe400048070ff */
[----:B-1----:R-:W-:Y:S01]  /*16db0*/  F2FP.SATFINITE.E4M3.F32.PACK_AB_MERGE_C R11, RZ, R0, RZ ;  /* 0x00000000ff0b723e */ /* 0x002fe200048070ff */
[----:B------:R-:W-:Y:S02]  /*16dc0*/  FMUL R0, R221, UR19 ;  /* 0x00000013dd007c20 */ /* 0x000fe40008400000 */
[----:B------:R0:W-:Y:S03]  /*16dd0*/  @!P3 STG.E.U8 desc[UR28][R24.64+0xd0], R7 ;  /* 0x0000d0071800b986 */ /* 0x0001e6000c10111c */
[----:B------:R-:W-:Y:S01]  /*16de0*/  F2FP.SATFINITE.E4M3.F32.PACK_AB_MERGE_C R5, RZ, R0, RZ ;  /* 0x00000000ff05723e */ /* 0x000fe200048070ff */
[----:B------:R-:W-:-:S02]  /*16df0*/  FMUL R2, R223, UR19 ;  /* 0x00000013df027c20 */ /* 0x000fc40008400000 */
[----:B------:R-:W4:Y:S03]  /*16e00*/  LDL.LU R223, [R1+0x13c] ;  /* 0x00013c0001df7983 */ /* 0x000f260000300800 */
[----:B0-----:R-:W-:Y:S01]  /*16e10*/  F2FP.SATFINITE.E4M3.F32.PACK_AB_MERGE_C R7, RZ, R2, RZ ;  /* 0x00000002ff07723e */ /* 0x001fe200048070ff */
[----:B--2---:R-:W-:Y:S02]  /*16e20*/  FMUL R3, R225, UR19 ;  /* 0x00000013e1037c20 */ /* 0x004fe40008400000 */
[----:B------:R-:W2:Y:S01]  /*16e30*/  LDL.LU R225, [R1+0x140] ;  /* 0x0001400001e17983 */ /* 0x000ea20000300800 */
[----:B---3--:R-:W-:-:S03]  /*16e40*/  FMUL R4, R222, UR19 ;  /* 0x00000013de047c20 */ /* 0x008fc60008400000 */
[----:B------:R-:W3:Y:S01]  /*16e50*/  LDL.LU R222, [R1+0x144] ;  /* 0x0001440001de7983 */ /* 0x000ee20000300800 */
[----:B----4-:R-:W-:-:S03]  /*16e60*/  FMUL R0, R224, UR19 ;  /* 0x00000013e0007c20 */ /* 0x010fc60008400000 */
[----:B------:R-:W4:Y:S01]  /*16e70*/  LDL.LU R224, [R1+0x148] ;  /* 0x0001480001e07983 */ /* 0x000f220000300800 */
[----:B------:R-:W-:-:S03]  /*16e80*/  FMUL R2, R226, UR19 ;  /* 0x00000013e2027c20 */ /* 0x000fc60008400000 */
[----:B------:R-:W4:Y:S01]  /*16e90*/  LDL.LU R226, [R1+0x14c] ;  /* 0x00014c0001e27983 */ /* 0x000f220000300800 */
[C---:B------:R-:W-:Y:S02]  /*16ea0*/  ISETP.LT.OR P0, PT, R34.reuse, 0x9, !P0 ;  /* 0x000000092200780c */ /* 0x040fe40004701670 */
[----:B------:R-:W-:-:S11]  /*16eb0*/  ISETP.LT.OR P2, PT, R34, 0x9, !P2 ;  /* 0x000000092200780c */ /* 0x000fd60005741670 */
[----:B------:R-:W-:Y:S01]  /*16ec0*/  @!P0 STG.E.U8 desc[UR28][R26.64+0xd0], R9 ;  /* 0x0000d0091a008986 */ /* 0x000fe2000c10111c */
[----:B------:R-:W-:-:S03]  /*16ed0*/  ISETP.GE.AND P0, PT, R35, 0xd9, PT ;  /* 0x000000d92300780c */ /* 0x000fc60003f06270 */
[----:B------:R0:W-:Y:S01]  /*16ee0*/  @!P2 STG.E.U8 desc[UR28][R26.64+0xd1], R11 ;  /* 0x0000d10b1a00a986 */ /* 0x0001e2000c10111c */
[C---:B------:R-:W-:Y:S02]  /*16ef0*/  ISETP.GE.AND P2, PT, R35.reuse, 0xda, PT ;  /* 0x000000da2300780c */ /* 0x040fe40003f46270 */
[C---:B------:R-:W-:Y:S02]  /*16f00*/  ISETP.LT.OR P4, PT, R34.reuse, 0x1, !P0 ;  /* 0x000000012200780c */ /* 0x040fe40004781670 */
[C---:B------:R-:W-:Y:S02]  /*16f10*/  ISETP.LT.OR P3, PT, R34.reuse, 0x1, !P2 ;  /* 0x000000012200780c */ /* 0x040fe40005761670 */
[----:B------:R-:W-:Y:S02]  /*16f20*/  ISETP.LT.OR P0, PT, R34, 0x9, !P0 ;  /* 0x000000092200780c */ /* 0x000fe40004701670 */
[----:B------:R-:W-:Y:S02]  /*16f30*/  ISETP.GE.AND P1, PT, R35, 0xe1, PT ;  /* 0x000000e12300780c */ /* 0x000fe40003f26270 */
[----:B------:R-:W-:-:S02]  /*16f40*/  F2FP.SATFINITE.E4M3.F32.PACK_AB_MERGE_C R3, RZ, R3, RZ ;  /* 0x00000003ff03723e */ /* 0x000fc400048070ff */
[C---:B------:R-:W-:Y:S02]  /*16f50*/  ISETP.LT.OR P2, PT, R34.reuse, 0x9, !P2 ;  /* 0x000000092200780c */ /* 0x040fe40005741670 */
[----:B------:R-:W-:Y:S01]  /*16f60*/  ISETP.LT.OR P5, PT, R34, 0x1, !P1 ;  /* 0x000000012200780c */ /* 0x000fe20004fa1670 */
[----:B------:R1:W-:Y:S01]  /*16f70*/  @!P4 STG.E.U8 desc[UR28][R24.64+0xd8], R5 ;  /* 0x0000d8051800c986 */ /* 0x0003e2000c10111c */
[----:B0-----:R-:W-:Y:S01]  /*16f80*/  F2FP.SATFINITE.E4M3.F32.PACK_AB_MERGE_C R11, RZ, R0, RZ ;  /* 0x00000000ff0b723e */ /* 0x001fe200048070ff */
[----:B------:R-:W-:Y:S02]  /*16f90*/  FMUL R0, R227, UR19 ;  /* 0x00000013e3007c20 */ /* 0x000fe40008400000 */
[----:B------:R0:W-:Y:S04]  /*16fa0*/  @!P3 STG.E.U8 desc[UR28][R24.64+0xd9], R7 ;  /* 0x0000d9071800b986 */ /* 0x0001e8000c10111c */
[----:B------:R0:W-:Y:S04]  /*16fb0*/  @!P0 STG.E.U8 desc[UR28][R26.64+0xd8], R3 ;  /* 0x0000d8031a008986 */ /* 0x0001e8000c10111c */
[----:B------:R-:W4:Y:S04]  /*16fc0*/  LDL.LU R227, [R1+0x150] ;  /* 0x0001500001e37983 */ /* 0x000f280000300800 */
[----:B------:R-:W4:Y:S01]  /*16fd0*/  LDL.LU R221, [R1+0x154] ;  /* 0x0001540001dd7983 */ /* 0x000f220000300800 */
[----:B------:R-:W-:-:S02]  /*16fe0*/  F2FP.SATFINITE.E4M3.F32.PACK_AB_MERGE_C R9, RZ, R4, RZ ;  /* 0x00000004ff09723e */ /* 0x000fc400048070ff */
[----:B-1----:R-:W-:-:S03]  /*16ff0*/  F2FP.SATFINITE.E4M3.F32.PACK_AB_MERGE_C R5, RZ, R0, RZ ;  /* 0x00000000ff05723e */ /* 0x002fc600048070ff */
[----:B------:R-:W-:Y:S01]  /*17000*/  @!P2 STG.E.U8 desc[UR28][R26.64+0xd9], R9 ;  /* 0x0000d9091a00a986 */ /* 0x000fe2000c10111c */
[----:B0-----:R-:W-:-:S03]  /*17010*/  F2FP.SATFINITE.E4M3.F32.PACK_AB_MERGE_C R7, RZ, R2, RZ ;  /* 0x00000002ff07723e */ /* 0x001fc600048070ff */
[----:B------:R0:W-:Y:S01]  /*17020*/  @!P5 STG.E.U8 desc[UR28][R24.64+0xe0], R11 ;  /* 0x0000e00b1800d986 */ /* 0x0001e2000c10111c */
[----:B------:R-:W-:-:S03]  /*17030*/  FMUL R3, R223, UR19 ;  /* 0x00000013df037c20 */ /* 0x000fc60008400000 */
[----:B------:R-:W4:Y:S01]  /*17040*/  LDL.LU R223, [R1+0x158] ;  /* 0x0001580001df7983 */ /* 0x000f220000300800 */
        /* <DEDUP_REMOVED lines=17> */
[----:B------:R-:W-:Y:S01]  /*17160*/  ISETP.LT.OR P5, PT, R34, 0x1, !P2 ;  /* 0x000000012200780c */ /* 0x000fe200057a1670 */
[----:B------:R0:W-:Y:S01]  /*17170*/  @!P4 STG.E.U8 desc[UR28][R24.64+0xe1], R5 ;  /* 0x0000e1051800c986 */ /* 0x0001e2000c10111c */
[----:B------:R-:W-:-:S03]  /*17180*/  F2FP.SATFINITE.E4M3.F32.PACK_AB_MERGE_C R9, RZ, R4, RZ ;  /* 0x00000004ff09723e */ /* 0x000fc600048070ff */
[----:B------:R-:W-:Y:S04]  /*17190*/  @!P3 STG.E.U8 desc[UR28][R26.64+0xe1], R3 ;  /* 0x0000e1031a00b986 */ /* 0x000fe8000c10111c */
[----:B------:R1:W-:Y:S01]  /*171a0*/  @!P1 STG.E.U8 desc[UR28][R26.64+0xe0], R7 ;  /* 0x0000e0071a009986 */ /* 0x0003e2000c10111c */
[----:B0-----:R-:W-:-:S03]  /*171b0*/  F2FP.SATFINITE.E4M3.F32.PACK_AB_MERGE_C R5, RZ, R0, RZ ;  /* 0x00000000ff05723e */ /* 0x001fc600048070ff */
[----:B------:R-:W-:Y:S01]  /*171c0*/  @!P6 STG.E.U8 desc[UR28][R24.64+0xe9], R11 ;  /* 0x0000e90b1800e986 */ /* 0x000fe2000c10111c */
[----:B-1----:R-:W-:Y:S01]  /*171d0*/  F2FP.SATFINITE.E4M3.F32.PACK_AB_MERGE_C R7, RZ, R2, RZ ;  /* 0x00000002ff07723e */ /* 0x002fe200048070ff */
[----:B------:R-:W-:Y:S02]  /*171e0*/  FMUL R3, R227, UR19 ;  /* 0x00000013e3037c20 */ /* 0x000fe40008400000 */
[----:B------:R-:W4:Y:S01]  /*171f0*/  LDL.LU R227, [R1+0x16c] ;  /* 0x00016c0001e37983 */ /* 0x000f220000300800 */
[----:B------:R-:W-:-:S03]  /*17200*/  FMUL R4, R221, UR19 ;  /* 0x00000013dd047c20 */ /* 0x000fc60008400000 */
[----:B------:R-:W4:Y:S04]  /*17210*/  LDL.LU R221, [R1+0x170] ;  /* 0x0001700001dd7983 */ /* 0x000f280000300800 */
[----:B------:R0:W-:Y:S02]  /*17220*/  @!P5 STG.E.U8 desc[UR28][R24.64+0xe8], R9 ;  /* 0x0000e8091800d986 */ /* 0x0001e4000c10111c */
[----:B0-----:R-:W-:Y:S01]  /*17230*/  F2FP.SATFINITE.E4M3.F32.PACK_AB_MERGE_C R9, RZ, R4, RZ ;  /* 0x00000004ff09723e */ /* 0x001fe200048070ff */
[----:B------:R-:W-:Y:S02]  /*17240*/  FMUL R0, R223, UR19 ;  /* 0x00000013df007c20 */ /* 0x000fe40008400000 */
[----:B------:R-:W4:Y:S03]  /*17250*/  LDL.LU R223, [R1+0x174] ;  /* 0x0001740001df7983 */ /* 0x000f260000300800 */
[----:B------:R-:W-:Y:S01]  /*17260*/  F2FP.SATFINITE.E4M3.F32.PACK_AB_MERGE_C R11, RZ, R0, RZ ;  /* 0x00000000ff0b723e */ /* 0x000fe200048070ff */
[----:B--2---:R-:W-:-:S02]  /*17270*/  FMUL R0, R225, UR19 ;  /* 0x00000013e1007c20 */ /* 0x004fc40008400000 */
[----:B------:R-:W2:Y:S01]  /*17280*/  LDL.LU R225, [R1+0x178] ;  /* 0x0001780001e17983 */ /* 0x000ea20000300800 */
[----:B---3--:R-:W-:-:S03]  /*17290*/  FMUL R2, R222, UR19 ;  /* 0x00000013de027c20 */ /* 0x008fc60008400000 */
[----:B------:R-:W3:Y:S01]  /*172a0*/  LDL.LU R222, [R1+0x17c] ;  /* 0x00017c0001de7983 */ /* 0x000ee20000300800 */
[----:B----4-:R-:W-:-:S03]  /*172b0*/  FMUL R4, R226, UR19 ;  /* 0x00000013e2047c20 */ /* 0x010fc60008400000 */
[----:B------:R-:W4:Y:S01]  /*172c0*/  LDL.LU R226, [R1+0x180] ;  /* 0x0001800001e27983 */ /* 0x000f220000300800 */
[C---:B------:R-:W-:Y:S02]  /*172d0*/  ISETP.GE.AND P3, PT, R35.reuse, 0xf1, PT ;  /* 0x000000f12300780c */ /* 0x040fe40003f66270 */
[C---:B------:R-:W-:Y:S02]  /*172e0*/  ISETP.LT.OR P2, PT, R34.reuse, 0x9, !P2 ;  /* 0x000000092200780c */ /* 0x040fe40005741670 */
[C---:B------:R-:W-:Y:S02]  /*172f0*/  ISETP.LT.OR P0, PT, R34.reuse, 0x9, !P0 ;  /* 0x000000092200780c */ /* 0x040fe40004701670 */
[----:B------:R-:W-:Y:S02]  /*17300*/  ISETP.LT.OR P4, PT, R34, 0x1, !P3 ;  /* 0x000000012200780c */ /* 0x000fe40005f81670 */
[----:B------:R-:W-:Y:S02]  /*17310*/  ISETP.GE.AND P1, PT, R35, 0xf2, PT ;  /* 0x000000f22300780c */ /* 0x000fe40003f26270 */
[----:B------:R-:W-:-:S02]  /*17320*/  F2FP.SATFINITE.E4M3.F32.PACK_AB_MERGE_C R3, RZ, R3, RZ ;  /* 0x00000003ff03723e */ /* 0x000fc400048070ff */
[----:B------:R-:W-:-:S03]  /*17330*/  ISETP.LT.OR P5, PT, R34, 0x1, !P1 ;  /* 0x000000012200780c */ /* 0x000fc60004fa1670 */
[----:B------:R0:W-:Y:S01]  /*17340*/  @!P2 STG.E.U8 desc[UR28][R26.64+0xe8], R5 ;  /* 0x0000e8051a00a986 */ /* 0x0001e2000c10111c */
[----:B------:R-:W-:Y:S02]  /*17350*/  ISETP.GE.AND P2, PT, R35, 0xfa, PT ;  /* 0x000000fa2300780c */ /* 0x000fe40003f46270 */
[C---:B------:R-:W-:Y:S01]  /*17360*/  ISETP.LT.OR P3, PT, R34.reuse, 0x9, !P3 ;  /* 0x000000092200780c */ /* 0x040fe20005f61670 */
[----:B------:R-:W-:Y:S01]  /*17370*/  @!P0 STG.E.U8 desc[UR28][R26.64+0xe9], R7 ;  /* 0x0000e9071a008986 */ /* 0x000fe2000c10111c */
[----:B------:R-:W-:-:S03]  /*17380*/  ISETP.LT.OR P1, PT, R34, 0x9, !P1 ;  /* 0x000000092200780c */ /* 0x000fc60004f21670 */
[----:B------:R1:W-:Y:S01]  /*17390*/  @!P4 STG.E.U8 desc[UR28][R24.64+0xf0], R3 ;  /* 0x0000f0031800c986 */ /* 0x0003e2000c10111c */
[----:B------:R-:W-:Y:S02]  /*173a0*/  ISETP.LT.OR P4, PT, R34, 0x1, !P2 ;  /* 0x000000012200780c */ /* 0x000fe40005781670 */
[----:B0-----:R-:W-:Y:S01]  /*173b0*/  F2FP.SATFINITE.E4M3.F32.PACK_AB_MERGE_C R5, RZ, R0, RZ ;  /* 0x00000000ff05723e */ /* 0x001fe200048070ff */
[----:B-1----:R-:W-:Y:S01]  /*173c0*/  FMUL R3, R224, UR19 ;  /* 0x00000013e0037c20 */ /* 0x002fe20008400000 */
[----:B------:R0:W-:Y:S04]  /*173d0*/  @!P5 STG.E.U8 desc[UR28][R24.64+0xf1], R9 ;  /* 0x0000f1091800d986 */ /* 0x0001e8000c10111c */
[----:B------:R-:W-:Y:S01]  /*173e0*/  F2FP.SATFINITE.E4M3.F32.PACK_AB_MERGE_C R3, RZ, R3, RZ ;  /* 0x00000003ff03723e */ /* 0x000fe200048070ff */
[----:B------:R-:W4:Y:S01]  /*173f0*/  LDL.LU R224, [R1+0x184] ;  /* 0x0001840001e07983 */ /* 0x000f220000300800 */
[----:B------:R-:W-:Y:S01]  /*17400*/  FMUL R0, R227, UR19 ;  /* 0x00000013e3007c20 */ /* 0x000fe20008400000 */
[----:B------:R-:W-:-:S02]  /*17410*/  F2FP.SATFINITE.E4M3.F32.PACK_AB_MERGE_C R7, RZ, R2, RZ ;  /* 0x00000002ff07723e */ /* 0x000fc400048070ff */
[----:B------:R1:W-:Y:S04]  /*17420*/  @!P3 STG.E.U8 desc[UR28][R26.64+0xf0], R11 ;  /* 0x0000f00b1a00b986 */ /* 0x0003e8000c10111c */
[----:B------:R1:W-:Y:S01]  /*17430*/  @!P1 STG.E.U8 desc[UR28][R26.64+0xf1], R5 ;  /* 0x0000f1051a009986 */ /* 0x0003e2000c10111c */
[----:B0-----:R-:W-:-:S03]  /*17440*/  F2FP.SATFINITE.E4M3.F32.PACK_AB_MERGE_C R9, RZ, R4, RZ ;  /* 0x00000004ff09723e */ /* 0x001fc600048070ff */
[----:B------:R-:W4:Y:S04]  /*17450*/  LDL.LU R227, [R1+0x188] ;  /* 0x0001880001e37983 */ /* 0x000f280000300800 */
[----:B------:R2:W-:Y:S01]  /*17460*/  @!P4 STG.E.U8 desc[UR28][R24.64+0xf9], R3 ;  /* 0x0000f9031800c986 */ /* 0x0005e2000c10111c */
[----:B-1----:R-:W-:Y:S01]  /*17470*/  F2FP.SATFINITE.E4M3.F32.PACK_AB_MERGE_C R11, RZ, R0, RZ ;  /* 0x00000000ff0b723e */ /* 0x002fe200048070ff */
[----:B------:R-:W-:-:S05]  /*17480*/  FMUL R0, R221, UR19 ;  /* 0x00000013dd007c20 */ /* 0x000fca0008400000 */
[----:B------:R-:W-:Y:S01]  /*17490*/  F2FP.SATFINITE.E4M3.F32.PACK_AB_MERGE_C R5, RZ, R0, RZ ;  /* 0x00000000ff05723e */ /* 0x000fe200048070ff */
[----:B------:R-:W-:Y:S02]  /*174a0*/  FMUL R2, R223, UR19 ;  /* 0x00000013df027c20 */ /* 0x000fe40008400000 */
[----:B------:R-:W4:Y:S01]  /*174b0*/  LDL.LU R223, [R1+0x18c] ;  /* 0x00018c0001df7983 */ /* 0x000f220000300800 */
[----:B--2---:R-:W-:-:S03]  /*174c0*/  FMUL R3, R225, UR19 ;  /* 0x00000013e1037c20 */ /* 0x004fc60008400000 */
        /* <DEDUP_REMOVED lines=9> */
[----:B------:R-:W-:-:S09]  /*17560*/  ISETP.GE.AND P1, PT, R35, 0x109, PT ;  /* 0x000001092300780c */ /* 0x000fd20003f26270 */
[----:B------:R0:W-:Y:S04]  /*17570*/  @!P3 STG.E.U8 desc[UR28][R24.64+0xf8], R7 ;  /* 0x0000f8071800b986 */ /* 0x0001e8000c10111c */
[----:B------:R-:W-:Y:S01]  /*17580*/  @!P0 STG.E.U8 desc[UR28][R26.64+0xf8], R9 ;  /* 0x0000f8091a008986 */ /* 0x000fe2000c10111c */
[----:B------:R-:W-:-:S03]  /*17590*/  ISETP.GE.AND P0, PT, R35, 0x101, PT ;  /* 0x000001012300780c */ /* 0x000fc60003f06270 */
[----:B------:R1:W-:Y:S01]  /*175a0*/  @!P2 STG.E.U8 desc[UR28][R26.64+0xf9], R11 ;  /* 0x0000f90b1a00a986 */ /* 0x0003e2000c10111c */
[----:B------:R-:W-:Y:S02]  /*175b0*/  ISETP.GE.AND P2, PT, R35, 0x102, PT ;  /* 0x000001022300780c */ /* 0x000fe40003f46270 */
[C---:B------:R-:W-:Y:S02]  /*175c0*/  ISETP.LT.OR P4, PT, R34.reuse, 0x1, !P0 ;  /* 0x000000012200780c */ /* 0x040fe40004781670 */
[C---:B------:R-:W-:Y:S02]  /*175d0*/  ISETP.LT.OR P3, PT, R34.reuse, 0x1, !P2 ;  /* 0x000000012200780c */ /* 0x040fe40005761670 */
[C---:B------:R-:W-:Y:S02]  /*175e0*/  ISETP.LT.OR P0, PT, R34.reuse, 0x9, !P0 ;  /* 0x000000092200780c */ /* 0x040fe40004701670 */
[C---:B------:R-:W-:Y:S02]  /*175f0*/  ISETP.LT.OR P2, PT, R34.reuse, 0x9, !P2 ;  /* 0x000000092200780c */ /* 0x040fe40005741670 */
[----:B------:R-:W-:-:S02]  /*17600*/  ISETP.LT.OR P5, PT, R34, 0x1, !P1 ;  /* 0x000000012200780c */ /* 0x000fc40004fa1670 */
[----:B0-----:R-:W-:Y:S02]  /*17610*/  F2FP.SATFINITE.E4M3.F32.PACK_AB_MERGE_C R7, RZ, R2, RZ ;  /* 0x00000002ff07723e */ /* 0x001fe400048070ff */
[----:B------:R-:W-:Y:S02]  /*17620*/  F2FP.SATFINITE.E4M3.F32.PACK_AB_MERGE_C R3, RZ, R3, RZ ;  /* 0x00000003ff03723e */ /* 0x000fe400048070ff */
[----:B-1----:R-:W-:Y:S01]  /*17630*/  F2FP.SATFINITE.E4M3.F32.PACK_AB_MERGE_C R11, RZ, R0, RZ ;  /* 0x00000000ff0b723e */ /* 0x002fe200048070ff */
[----:B------:R-:W-:Y:S01]  /*17640*/  FMUL R0, R224, UR19 ;  /* 0x00000013e0007c20 */ /* 0x000fe20008400000 */
[----:B------:R0:W-:Y:S01]  /*17650*/  @!P4 STG.E.U8 desc[UR28][R24.64+0x100], R5 ;  /* 0x000100051800c986 */ /* 0x0001e2000c10111c */
[----:B------:R-:W-:-:S03]  /*17660*/  F2FP.SATFINITE.E4M3.F32.PACK_AB_MERGE_C R9, RZ, R4, RZ ;  /* 0x00000004ff09723e */ /* 0x000fc600048070ff */
[----:B------:R-:W-:Y:S01]  /*17670*/  @!P3 STG.E.U8 desc[UR28][R24.64+0x101], R7 ;  /* 0x000101071800b986 */ /* 0x000fe2000c10111c */
[----:B------:R-:W-:-:S03]  /*17680*/  FMUL R2, R227, UR19 ;  /* 0x00000013e3027c20 */ /* 0x000fc60008400000 */
[----:B------:R-:W4:Y:S04]  /*17690*/  LDL.LU R224, [R1+0x19c] ;  /* 0x00019c0001e07983 */ /* 0x000f280000300800 */
[----:B------:R1:W-:Y:S01]  /*176a0*/  @!P0 STG.E.U8 desc[UR28][R26.64+0x100], R3 ;  /* 0x000100031a008986 */ /* 0x0003e2000c10111c */
[----:B0-----:R-:W-:-:S03]  /*176b0*/  F2FP.SATFINITE.E4M3.F32.PACK_AB_MERGE_C R5, RZ, R0, RZ ;  /* 0x00000000ff05723e */ /* 0x001fc600048070ff */
[----:B------:R-:W4:Y:S04]  /*176c0*/  LDL.LU R227, [R1+0x1a0] ;  /* 0x0001a00001e37983 */ /* 0x000f280000300800 */
[----:B------:R-:W4:Y:S04]  /*176d0*/  LDL.LU R221, [R1+0x1a4] ;  /* 0x0001a40001dd7983 */ /* 0x000f280000300800 */
[----:B------:R-:W-:Y:S04]  /*176e0*/  @!P2 STG.E.U8 desc[UR28][R26.64+0x101], R9 ;  /* 0x000101091a00a986 */ /* 0x000fe8000c10111c */
[----:B------:R0:W-:Y:S01]  /*176f0*/  @!P5 STG.E.U8 desc[UR28][R24.64+0x108], R11 ;  /* 0x0001080b1800d986 */ /* 0x0001e2000c10111c */
[----:B-1----:R-:W-:-:S03]  /*17700*/  FMUL R3, R223, UR19 ;  /* 0x00000013df037c20 */ /* 0x002fc60008400000 */
[----:B------:R-:W4:Y:S01]  /*17710*/  LDL.LU R223, [R1+0x1a8] ;  /* 0x0001a80001df7983 */ /* 0x000f220000300800 */
[----:B---3--:R-:W-:Y:S01]  /*17720*/  FMUL R0, R222, UR19 ;  /* 0x00000013de007c20 */ /* 0x008fe20008400000 */
[----:B--2---:R-:W-:Y:S02]  /*17730*/  FMUL R4, R225, UR19 ;  /* 0x00000013e1047c20 */ /* 0x004fe40008400000 */
[----:B------:R-:W2:Y:S02]  /*17740*/  LDL.LU R225, [R1+0x1ac] ;  /* 0x0001ac0001e17983 */ /* 0x000ea40000300800 */
[----:B0-----:R-:W-:Y:S01]  /*17750*/  F2FP.SATFINITE.E4M3.F32.PACK_AB_MERGE_C R11, RZ, R0, RZ ;  /* 0x00000000ff0b723e */ /* 0x001fe200048070ff */
[----:B----4-:R-:W-:Y:S02]  /*17760*/  FMUL R0, R226, UR19 ;  /* 0x00000013e2007c20 */ /* 0x010fe40008400000 */
[----:B------:R-:W3:Y:S01]  /*17770*/  LDL.LU R226, [R1+0x1b0] ;  /* 0x0001b00001e27983 */ /* 0x000ee20000300800 */
[----:B------:R-:W-:-:S02]  /*17780*/  ISETP.GE.AND P3, PT, R35, 0x10a, PT ;  /* 0x0000010a2300780c */ /* 0x000fc40003f66270 */
[----:B------:R-:W-:Y:S01]  /*17790*/  ISETP.GE.AND P0, PT, R35, 0x112, PT ;  /* 0x000001122300780c */ /* 0x000fe20003f06270 */
[----:B------:R-:W4:Y:S01]  /*177a0*/  LDL.LU R222, [R1+0x1b4] ;  /* 0x0001b40001de7983 */ /* 0x000f220000300800 */
[C---:B------:R-:W-:Y:S02]  /*177b0*/  ISETP.LT.OR P4, PT, R34.reuse, 0x1, !P3 ;  /* 0x000000012200780c */ /* 0x040fe40005f81670 */
[C---:B------:R-:W-:Y:S02]  /*177c0*/  ISETP.LT.OR P3, PT, R34.reuse, 0x9, !P3 ;  /* 0x000000092200780c */ /* 0x040fe40005f61670 */
[C---:B------:R-:W-:Y:S02]  /*177d0*/  ISETP.LT.OR P1, PT, R34.reuse, 0x9, !P1 ;  /* 0x000000092200780c */ /* 0x040fe40004f21670 */
[----:B------:R-:W-:Y:S02]  /*177e0*/  ISETP.LT.OR P6, PT, R34, 0x1, !P0 ;  /* 0x000000012200780c */ /* 0x000fe400047c1670 */
[----:B------:R-:W-:-:S02]  /*177f0*/  F2FP.SATFINITE.E4M3.F32.PACK_AB_MERGE_C R3, RZ, R3, RZ ;  /* 0x00000003ff03723e */ /* 0x000fc400048070ff */
[----:B------:R-:W-:-:S03]  /*17800*/  F2FP.SATFINITE.E4M3.F32.PACK_AB_MERGE_C R7, RZ, R2, RZ ;  /* 0x00000002ff07723e */ /* 0x000fc600048070ff */
[----:B------:R0:W-:Y:S01]  /*17810*/  @!P4 STG.E.U8 desc[UR28][R24.64+0x109], R5 ;  /* 0x000109051800c986 */ /* 0x0001e2000c10111c */
[----:B------:R-:W-:-:S03]  /*17820*/  F2FP.SATFINITE.E4M3.F32.PACK_AB_MERGE_C R9, RZ, R4, RZ ;  /* 0x00000004ff09723e */ /* 0x000fc600048070ff */
[----:B------:R1:W-:Y:S04]  /*17830*/  @!P3 STG.E.U8 desc[UR28][R26.64+0x109], R3 ;  /* 0x000109031a00b986 */ /* 0x0003e8000c10111c */
[----:B------:R1:W-:Y:S01]  /*17840*/  @!P1 STG.E.U8 desc[UR28][R26.64+0x108], R7 ;  /* 0x000108071a009986 */ /* 0x0003e2000c10111c */
[----:B0-----:R-:W-:-:S03]  /*17850*/  F2FP.SATFINITE.E4M3.F32.PACK_AB_MERGE_C R5, RZ, R0, RZ ;  /* 0x00000000ff05723e */ /* 0x001fc600048070ff */
[----:B------:R0:W-:Y:S01]  /*17860*/  @!P6 STG.E.U8 desc[UR28][R24.64+0x111], R11 ;  /* 0x0001110b1800e986 */ /* 0x0001e2000c10111c */
[----:B------:R-:W-:-:S03]  /*17870*/  FMUL R2, R224, UR19 ;  /* 0x00000013e0027c20 */ /* 0x000fc60008400000 */
[----:B------:R-:W4:Y:S01]  /*17880*/  LDL.LU R224, [R1+0x1b8] ;  /* 0x0001b80001e07983 */ /* 0x000f220000300800 */
[----:B-1----:R-:W-:-:S03]  /*17890*/  FMUL R3, R227, UR19 ;  /* 0x00000013e3037c20 */ /* 0x002fc60008400000 */
[----:B------:R-:W4:Y:S01]  /*178a0*/  LDL.LU R227, [R1+0x1bc] ;  /* 0x0001bc0001e37983 */ /* 0x000f220000300800 */
[----:B------:R-:W-:-:S03]  /*178b0*/  FMUL R4, R221, UR19 ;  /* 0x00000013dd047c20 */ /* 0x000fc60008400000 */
[----:B------:R-:W4:Y:S01]  /*178c0*/  LDL.LU R221, [R1+0x1c0] ;  /* 0x0001c00001dd7983 */ /* 0x000f220000300800 */
[----:B------:R-:W-:Y:S01]  /*178d0*/  F2FP.SATFINITE.E4M3.F32.PACK_AB_MERGE_C R7, RZ, R2, RZ ;  /* 0x00000002ff07723e */ /* 0x000fe200048070ff */
[----:B------:R-:W-:Y:S02]  /*178e0*/  FMUL R0, R223, UR19 ;  /* 0x00000013df007c20 */ /* 0x000fe40008400000 */
[----:B------:R-:W4:Y:S03]  /*178f0*/  LDL.LU R223, [R1+0x1c4] ;  /* 0x0001c40001df7983 */ /* 0x000f260000300800 */
[----:B0-----:R-:W-:Y:S01]  /*17900*/  F2FP.SATFINITE.E4M3.F32.PACK_AB_MERGE_C R11, RZ, R0, RZ ;  /* 0x00000000ff0b723e */ /* 0x001fe200048070ff */
[----:B--2---:R-:W-:Y:S02]  /*17910*/  FMUL R0, R225, UR19 ;  /* 0x00000013e1007c20 */ /* 0x004fe40008400000 */
[----:B------:R-:W2:Y:S01]  /*17920*/  LDL.LU R225, [R1+0x1c8] ;  /* 0x0001c80001e17983 */ /* 0x000ea20000300800 */
[----:B---3--:R-:W-:-:S03]  /*17930*/  FMUL R2, R226, UR19 ;  /* 0x00000013e2027c20 */ /* 0x008fc60008400000 */
[----:B------:R-:W3:Y:S01]  /*17940*/  LDL.LU R226, [R1+0x1cc] ;  /* 0x0001cc0001e27983 */ /* 0x000ee20000300800 */
        /* <DEDUP_REMOVED lines=17> */
[----:B0-----:R-:W-:Y:S02]  /*17a60*/  F2FP.SATFINITE.E4M3.F32.PACK_AB_MERGE_C R9, RZ, R4, RZ ;  /* 0x00000004ff09723e */ /* 0x001fe400048070ff */
[----:B-1----:R-:W-:Y:S01]  /*17a70*/  F2FP.SATFINITE.E4M3.F32.PACK_AB_MERGE_C R5, RZ, R0, RZ ;  /* 0x00000000ff05723e */ /* 0x002fe200048070ff */
[----:B----4-:R-:W-:Y:S02]  /*17a80*/  FMUL R3, R222, UR19 ;  /* 0x00000013de037c20 */ /* 0x010fe40008400000 */
[----:B------:R-:W4:Y:S01]  /*17a90*/  LDL.LU R222, [R1+0x1d0] ;  /* 0x0001d00001de7983 */ /* 0x000f220000300800 */
[----:B------:R-:W-:Y:S02]  /*17aa0*/  F2FP.SATFINITE.E4M3.F32.PACK_AB_MERGE_C R7, RZ, R2, RZ ;  /* 0x00000002ff07723e */ /* 0x000fe400048070ff */
[----:B------:R-:W-:Y:S01]  /*17ab0*/  F2FP.SATFINITE.E4M3.F32.PACK_AB_MERGE_C R3, RZ, R3, RZ ;  /* 0x00000003ff03723e */ /* 0x000fe200048070ff */
[----:B------:R-:W-:-:S02]  /*17ac0*/  FMUL R4, R224, UR19 ;  /* 0x00000013e0047c20 */ /* 0x000fc40008400000 */
[----:B------:R-:W4:Y:S01]  /*17ad0*/  LDL.LU R224, [R1+0x1d4] ;  /* 0x0001d40001e07983 */ /* 0x000f220000300800 */
[----:B------:R-:W-:-:S03]  /*17ae0*/  FMUL R0, R227, UR19 ;  /* 0x00000013e3007c20 */ /* 0x000fc60008400000 */
[----:B------:R-:W4:Y:S04]  /*17af0*/  LDL.LU R227, [R1+0x1d8] ;  /* 0x0001d80001e37983 */ /* 0x000f280000300800 */
[----:B------:R0:W-:Y:S04]  /*17b00*/  @!P5 STG.E.U8 desc[UR28][R24.64+0x119], R9 ;  /* 0x000119091800d986 */ /* 0x0001e8000c10111c */
[----:B------:R-:W-:Y:S04]  /*17b10*/  @!P3 STG.E.U8 desc[UR28][R26.64+0x118], R11 ;  /* 0x0001180b1a00b986 */ /* 0x000fe8000c10111c */
[----:B------:R-:W-:Y:S04]  /*17b20*/  @!P1 STG.E.U8 desc[UR28][R26.64+0x119], R5 ;  /* 0x000119051a009986 */ /* 0x000fe8000c10111c */
[----:B------:R2:W-:Y:S01]  /*17b30*/  @!P4 STG.E.U8 desc[UR28][R24.64+0x121], R3 ;  /* 0x000121031800c986 */ /* 0x0005e2000c10111c */
[----:B0-----:R-:W-:Y:S01]  /*17b40*/  F2FP.SATFINITE.E4M3.F32.PACK_AB_MERGE_C R9, RZ, R4, RZ ;  /* 0x00000004ff09723e */ /* 0x001fe200048070ff */
[----:B------:R-:W-:-:S02]  /*17b50*/  FMUL R2, R223, UR19 ;  /* 0x00000013df027c20 */ /* 0x000fc40008400000 */
[----:B------:R-:W4:Y:S01]  /*17b60*/  LDL.LU R223, [R1+0x1dc] ;  /* 0x0001dc0001df7983 */ /* 0x000f220000300800 */
[----:B--2---:R-:W-:-:S03]  /*17b70*/  FMUL R3, R225, UR19 ;  /* 0x00000013e1037c20 */ /* 0x004fc60008400000 */
[----:B------:R-:W2:Y:S01]  /*17b80*/  LDL.LU R225, [R1+0x1e0] ;  /* 0x0001e00001e17983 */ /* 0x000ea20000300800 */
[----:B---3--:R-:W-:-:S03]  /*17b90*/  FMUL R4, R226, UR19 ;  /* 0x00000013e2047c20 */ /* 0x008fc60008400000 */
[----:B------:R-:W3:Y:S01]  /*17ba0*/  LDL.LU R226, [R1+0x1e4] ;  /* 0x0001e40001e27983 */ /* 0x000ee20000300800 */
[----:B------:R-:W-:Y:S02]  /*17bb0*/  ISETP.GE.AND P0, PT, R35, 0x121, PT ;  /* 0x000001212300780c */ /* 0x000fe40003f06270 */
[C---:B------:R-:W-:Y:S02]  /*17bc0*/  ISETP.LT.OR P2, PT, R34.reuse, 0x9, !P2 ;  /* 0x000000092200780c */ /* 0x040fe40005741670 */
[C---:B------:R-:W-:Y:S02]  /*17bd0*/  ISETP.LT.OR P3, PT, R34.reuse, 0x1, !P0 ;  /* 0x000000012200780c */ /* 0x040fe40004761670 */
[----:B------:R-:W-:Y:S02]  /*17be0*/  ISETP.LT.OR P0, PT, R34, 0x9, !P0 ;  /* 0x000000092200780c */ /* 0x000fe40004701670 */
[----:B------:R-:W-:Y:S01]  /*17bf0*/  F2FP.SATFINITE.E4M3.F32.PACK_AB_MERGE_C R11, RZ, R0, RZ ;  /* 0x00000000ff0b723e */ /* 0x000fe200048070ff */
[----:B------:R-:W-:-:S08]  /*17c00*/  FMUL R0, R221, UR19 ;  /* 0x00000013dd007c20 */ /* 0x000fd00008400000 */
[----:B------:R0:W-:Y:S04]  /*17c10*/  @!P3 STG.E.U8 desc[UR28][R24.64+0x120], R7 ;  /* 0x000120071800b986 */ /* 0x0001e8000c10111c */
[----:B------:R-:W-:Y:S01]  /*17c20*/  @!P0 STG.E.U8 desc[UR28][R26.64+0x120], R9 ;  /* 0x000120091a008986 */ /* 0x000fe2000c10111c */
[----:B------:R-:W-:-:S03]  /*17c30*/  ISETP.GE.AND P0, PT, R35, 0x129, PT ;  /* 0x000001292300780c */ /* 0x000fc60003f06270 */
[----:B------:R1:W-:Y:S01]  /*17c40*/  @!P2 STG.E.U8 desc[UR28][R26.64+0x121], R11 ;  /* 0x0001210b1a00a986 */ /* 0x0003e2000c10111c */
[----:B------:R-:W-:Y:S02]  /*17c50*/  ISETP.GE.AND P2, PT, R35, 0x12a, PT ;  /* 0x0000012a2300780c */ /* 0x000fe40003f46270 */
[C---:B------:R-:W-:Y:S02]  /*17c60*/  ISETP.LT.OR P4, PT, R34.reuse, 0x1, !P0 ;  /* 0x000000012200780c */ /* 0x040fe40004781670 */
[C---:B------:R-:W-:Y:S02]  /*17c70*/  ISETP.LT.OR P3, PT, R34.reuse, 0x1, !P2 ;  /* 0x000000012200780c */ /* 0x040fe40005761670 */
[----:B------:R-:W-:Y:S02]  /*17c80*/  ISETP.LT.OR P0, PT, R34, 0x9, !P0 ;  /* 0x000000092200780c */ /* 0x000fe40004701670 */
[----:B------:R-:W-:Y:S02]  /*17c90*/  F2FP.SATFINITE.E4M3.F32.PACK_AB_MERGE_C R5, RZ, R0, RZ ;  /* 0x00000000ff05723e */ /* 0x000fe400048070ff */
[----:B0-----:R-:W-:-:S02]  /*17ca0*/  F2FP.SATFINITE.E4M3.F32.PACK_AB_MERGE_C R7, RZ, R2, RZ ;  /* 0x00000002ff07723e */ /* 0x001fc400048070ff */
[----:B------:R-:W-:Y:S01]  /*17cb0*/  F2FP.SATFINITE.E4M3.F32.PACK_AB_MERGE_C R3, RZ, R3, RZ ;  /* 0x00000003ff03723e */ /* 0x000fe200048070ff */
[----:B----4-:R-:W-:Y:S02]  /*17cc0*/  FMUL R0, R222, UR19 ;  /* 0x00000013de007c20 */ /* 0x010fe40008400000 */
[----:B------:R-:W4:Y:S03]  /*17cd0*/  LDL.LU R222, [R1+0x1e8] ;  /* 0x0001e80001de7983 */ /* 0x000f260000300800 */
[----:B-1----:R-:W-:Y:S01]  /*17ce0*/  F2FP.SATFINITE.E4M3.F32.PACK_AB_MERGE_C R11, RZ, R0, RZ ;  /* 0x00000000ff0b723e */ /* 0x002fe200048070ff */
[----:B------:R0:W-:Y:S01]  /*17cf0*/  @!P4 STG.E.U8 desc[UR28][R24.64+0x128], R5 ;  /* 0x000128051800c986 */ /* 0x0001e2000c10111c */
[----:B------:R-:W-:-:S03]  /*17d00*/  FMUL R0, R224, UR19 ;  /* 0x00000013e0007c20 */ /* 0x000fc60008400000 */
[----:B------:R-:W-:Y:S04]  /*17d10*/  @!P3 STG.E.U8 desc[UR28][R24.64+0x129], R7 ;  /* 0x000129071800b986 */ /* 0x000fe8000c10111c */
[----:B------:R-:W4:Y:S01]  /*17d20*/  LDL.LU R224, [R1+0x1ec] ;  /* 0x0001ec0001e07983 */ /* 0x000f220000300800 */
[----:B------:R-:W-:-:S03]  /*17d30*/  FMUL R2, R227, UR19 ;  /* 0x00000013e3027c20 */ /* 0x000fc60008400000 */
[----:B------:R1:W-:Y:S04]  /*17d40*/  @!P0 STG.E.U8 desc[UR28][R26.64+0x128], R3 ;  /* 0x000128031a008986 */ /* 0x0003e8000c10111c */
[----:B------:R-:W4:Y:S04]  /*17d50*/  LDL.LU R227, [R1+0x1f0] ;  /* 0x0001f00001e37983 */ /* 0x000f280000300800 */
[----:B------:R-:W4:Y:S01]  /*17d60*/  LDL.LU R221, [R1+0x1f4] ;  /* 0x0001f40001dd7983 */ /* 0x000f220000300800 */
[----:B0-----:R-:W-:Y:S01]  /*17d70*/  F2FP.SATFINITE.E4M3.F32.PACK_AB_MERGE_C R5, RZ, R0, RZ ;  /* 0x00000000ff05723e */ /* 0x001fe200048070ff */
[----:B-1----:R-:W-:-:S02]  /*17d80*/  FMUL R3, R223, UR19 ;  /* 0x00000013df037c20 */ /* 0x002fc40008400000 */
[----:B------:R-:W4:Y:S01]  /*17d90*/  LDL.LU R223, [R1+0x1f8] ;  /* 0x0001f80001df7983 */ /* 0x000f220000300800 */
[----:B---3--:R-:W-:-:S03]  /*17da0*/  FMUL R0, R226, UR19 ;  /* 0x00000013e2007c20 */ /* 0x008fc60008400000 */
[----:B------:R-:W3:Y:S01]  /*17db0*/  LDL.LU R226, [R1+0x1fc] ;  /* 0x0001fc0001e27983 */ /* 0x000ee20000300800 */
[C---:B------:R-:W-:Y:S02]  /*17dc0*/  ISETP.GE.AND P1, PT, R35.reuse, 0x131, PT ;  /* 0x000001312300780c */ /* 0x040fe40003f26270 */
[C---:B------:R-:W-:Y:S02]  /*17dd0*/  ISETP.LT.OR P2, PT, R34.reuse, 0x9, !P2 ;  /* 0x000000092200780c */ /* 0x040fe40005741670 */
[C---:B------:R-:W-:Y:S02]  /*17de0*/  ISETP.LT.OR P5, PT, R34.reuse, 0x1, !P1 ;  /* 0x000000012200780c */ /* 0x040fe40004fa1670 */
[----:B------:R-:W-:Y:S02]  /*17df0*/  ISETP.GE.AND P3, PT, R35, 0x132, PT ;  /* 0x000001322300780c */ /* 0x000fe40003f66270 */
[----:B------:R-:W-:Y:S02]  /*17e00*/  F2FP.SATFINITE.E4M3.F32.PACK_AB_MERGE_C R9, RZ, R4, RZ ;  /* 0x00000004ff09723e */ /* 0x000fe400048070ff */
[----:B------:R-:W-:-:S02]  /*17e10*/  ISETP.LT.OR P4, PT, R34, 0x1, !P3 ;  /* 0x000000012200780c */ /* 0x000fc40005f81670 */
[----:B------:R-:W-:Y:S02]  /*17e20*/  ISETP.GE.AND P0, PT, R35, 0x13a, PT ;  /* 0x0000013a2300780c */ /* 0x000fe40003f06270 */
[C---:B------:R-:W-:Y:S01]  /*17e30*/  ISETP.LT.OR P1, PT, R34.reuse, 0x9, !P1 ;  /* 0x000000092200780c */ /* 0x040fe20004f21670 */
[----:B------:R-:W-:Y:S01]  /*17e40*/  @!P2 STG.E.U8 desc[UR28][R26.64+0x129], R9 ;  /* 0x000129091a00a986 */ /* 0x000fe2000c10111c */
[C---:B------:R-:W-:Y:S02]  /*17e50*/  ISETP.LT.OR P3, PT, R34.reuse, 0x9, !P3 ;  /* 0x000000092200780c */ /* 0x040fe40005f61670 */
[----:B------:R-:W-:Y:S01]  /*17e60*/  ISETP.LT.OR P6, PT, R34, 0x1, !P0 ;  /* 0x000000012200780c */ /* 0x000fe200047c1670 */
[----:B------:R0:W-:Y:S01]  /*17e70*/  @!P5 STG.E.U8 desc[UR28][R24.64+0x130], R11 ;  /* 0x0001300b1800d986 */ /* 0x0001e2000c10111c */
[----:B--2---:R-:W-:Y:S01]  /*17e80*/  FMUL R4, R225, UR19 ;  /* 0x00000013e1047c20 */ /* 0x004fe20008400000 */
[----:B------:R-:W-:Y:S02]  /*17e90*/  F2FP.SATFINITE.E4M3.F32.PACK_AB_MERGE_C R7, RZ, R2, RZ ;  /* 0x00000002ff07723e */ /* 0x000fe400048070ff */
[----:B------:R-:W-:Y:S01]  /*17ea0*/  F2FP.SATFINITE.E4M3.F32.PACK_AB_MERGE_C R3, RZ, R3, RZ ;  /* 0x00000003ff03723e */ /* 0x000fe200048070ff */
[----:B------:R1:W-:Y:S04]  /*17eb0*/  @!P4 STG.E.U8 desc[UR28][R24.64+0x131], R5 ;  /* 0x000131051800c986 */ /* 0x0003e8000c10111c */
[----:B------:R-:W2:Y:S01]  /*17ec0*/  LDL.LU R225, [R1+0x200] ;  /* 0x0002000001e17983 */ /* 0x000ea20000300800 */
[----:B0-----:R-:W-:-:S03]  /*17ed0*/  F2FP.SATFINITE.E4M3.F32.PACK_AB_MERGE_C R11, RZ, R0, RZ ;  /* 0x00000000ff0b723e */ /* 0x001fc600048070ff */
[----:B------:R-:W-:Y:S01]  /*17ee0*/  @!P1 STG.E.U8 desc[UR28][R26.64+0x130], R7 ;  /* 0x000130071a009986 */ /* 0x000fe2000c10111c */
[----:B----4-:R-:W-:-:S03]  /*17ef0*/  FMUL R0, R222, UR19 ;  /* 0x00000013de007c20 */ /* 0x010fc60008400000 */
[----:B------:R-:W4:Y:S02]  /*17f00*/  LDL.LU R222, [R1+0x204] ;  /* 0x0002040001de7983 */ /* 0x000f240000300800 */
[----:B-1----:R-:W-:Y:S02]  /*17f10*/  F2FP.SATFINITE.E4M3.F32.PACK_AB_MERGE_C R5, RZ, R0, RZ ;  /* 0x00000000ff05723e */ /* 0x002fe400048070ff */
[----:B------:R0:W-:Y:S01]  /*17f20*/  @!P3 STG.E.U8 desc[UR28][R26.64+0x131], R3 ;  /* 0x000131031a00b986 */ /* 0x0001e2000c10111c */
[----:B------:R-:W-:-:S03]  /*17f30*/  F2FP.SATFINITE.E4M3.F32.PACK_AB_MERGE_C R9, RZ, R4, RZ ;  /* 0x00000004ff09723e */ /* 0x000fc600048070ff */
[----:B------:R1:W-:Y:S01]  /*17f40*/  @!P6 STG.E.U8 desc[UR28][R24.64+0x139], R11 ;  /* 0x0001390b1800e986 */ /* 0x0003e2000c10111c */
[----:B------:R-:W-:-:S03]  /*17f50*/  FMUL R2, R224, UR19 ;  /* 0x00000013e0027c20 */ /* 0x000fc60008400000 */
[----:B------:R-:W4:Y:S01]  /*17f60*/  LDL.LU R224, [R1+0x208] ;  /* 0x0002080001e07983 */ /* 0x000f220000300800 */
[----:B0-----:R-:W-:-:S03]  /*17f70*/  FMUL R3, R227, UR19 ;  /* 0x00000013e3037c20 */ /* 0x001fc60008400000 */
[----:B------:R-:W4:Y:S01]  /*17f80*/  LDL.LU R227, [R1+0x20c] ;  /* 0x00020c0001e37983 */ /* 0x000f220000300800 */
[----:B------:R-:W-:-:S03]  /*17f90*/  FMUL R4, R221, UR19 ;  /* 0x00000013dd047c20 */ /* 0x000fc60008400000 */
[----:B------:R-:W4:Y:S01]  /*17fa0*/  LDL.LU R221, [R1+0x210] ;  /* 0x0002100001dd7983 */ /* 0x000f220000300800 */
[----:B------:R-:W-:-:S05]  /*17fb0*/  FMUL R0, R223, UR19 ;  /* 0x00000013df007c20 */ /* 0x000fca0008400000 */
[----:B-1----:R-:W-:Y:S01]  /*17fc0*/  F2FP.SATFINITE.E4M3.F32.PACK_AB_MERGE_C R11, RZ, R0, RZ ;  /* 0x00000000ff0b723e */ /* 0x002fe200048070ff */
[----:B---3--:R-:W-:Y:S02]  /*17fd0*/  FMUL R0, R226, UR19 ;  /* 0x00000013e2007c20 */ /* 0x008fe40008400000 */
[----:B------:R-:W3:Y:S01]  /*17fe0*/  LDL.LU R226, [R1+0x214] ;  /* 0x0002140001e27983 */ /* 0x000ee20000300800 */
[C---:B------:R-:W-:Y:S02]  /*17ff0*/  ISETP.GE.AND P2, PT, R35.reuse, 0x139, PT ;  /* 0x000001392300780c */ /* 0x040fe40003f46270 */
[----:B------:R-:W-:Y:S01]  /*18000*/  ISETP.GE.AND P3, PT, R35, 0x141, PT ;  /* 0x000001412300780c */ /* 0x000fe20003f66270 */
[----:B------:R-:W3:Y:S01]  /*18010*/  LDL.LU R223, [R1+0x218] ;  /* 0x0002180001df7983 */ /* 0x000ee20000300800 */
[C---:B------:R-:W-:Y:S02]  /*18020*/  ISETP.LT.OR P5, PT, R34.reuse, 0x1, !P2 ;  /* 0x000000012200780c */ /* 0x040fe400057a1670 */
[----:B------:R-:W-:-:S02]  /*18030*/  ISETP.LT.OR P2, PT, R34, 0x9, !P2 ;  /* 0x000000092200780c */ /* 0x000fc40005741670 */
[C---:B------:R-:W-:Y:S02]  /*18040*/  ISETP.LT.OR P0, PT, R34.reuse, 0x9, !P0 ;  /* 0x000000092200780c */ /* 0x040fe40004701670 */
[----:B------:R-:W-:Y:S02]  /*18050*/  ISETP.LT.OR P4, PT, R34, 0x1, !P3 ;  /* 0x000000012200780c */ /* 0x000fe40005f81670 */
[----:B------:R-:W-:Y:S02]  /*18060*/  F2FP.SATFINITE.E4M3.F32.PACK_AB_MERGE_C R7, RZ, R2, RZ ;  /* 0x00000002ff07723e */ /* 0x000fe400048070ff */
[----:B------:R-:W-:-:S03]  /*18070*/  F2FP.SATFINITE.E4M3.F32.PACK_AB_MERGE_C R3, RZ, R3, RZ ;  /* 0x00000003ff03723e */ /* 0x000fc600048070ff */
[----:B------:R0:W-:Y:S04]  /*18080*/  @!P5 STG.E.U8 desc[UR28][R24.64+0x138], R9 ;  /* 0x000138091800d986 */ /* 0x0001e8000c10111c */
[----:B------:R-:W-:Y:S04]  /*18090*/  @!P2 STG.E.U8 desc[UR28][R26.64+0x138], R5 ;  /* 0x000138051a00a986 */ /* 0x000fe8000c10111c */
[----:B------:R-:W-:Y:S01]  /*180a0*/  @!P0 STG.E.U8 desc[UR28][R26.64+0x139], R7 ;  /* 0x000139071a008986 */ /* 0x000fe2000c10111c */
[----:B--2---:R-:W-:-:S03]  /*180b0*/  FMUL R2, R225, UR19 ;  /* 0x00000013e1027c20 */ /* 0x004fc60008400000 */
[----:B------:R4:W-:Y:S04]  /*180c0*/  @!P4 STG.E.U8 desc[UR28][R24.64+0x140], R3 ;  /* 0x000140031800c986 */ /* 0x0009e8000c10111c */
[----:B------:R-:W2:Y:S01]  /*180d0*/  LDL.LU R225, [R1+0x21c] ;  /* 0x00021c0001e17983 */ /* 0x000ea20000300800 */
[----:B0-----:R-:W-:Y:S01]  /*180e0*/  F2FP.SATFINITE.E4M3.F32.PACK_AB_MERGE_C R9, RZ, R4, RZ ;  /* 0x00000004ff09723e */ /* 0x001fe200048070ff */
[----:B----4-:R-:W-:Y:S02]  /*180f0*/  FMUL R3, R222, UR19 ;  /* 0x00000013de037c20 */ /* 0x010fe40008400000 */
[----:B------:R-:W4:Y:S01]  /*18100*/  LDL.LU R222, [R1+0x220] ;  /* 0x0002200001de7983 */ /* 0x000f220000300800 */
[----:B------:R-:W-:Y:S02]  /*18110*/  F2FP.SATFINITE.E4M3.F32.PACK_AB_MERGE_C R5, RZ, R0, RZ ;  /* 0x00000000ff05723e */ /* 0x000fe400048070ff */
[----:B------:R-:W-:Y:S01]  /*18120*/  F2FP.SATFINITE.E4M3.F32.PACK_AB_MERGE_C R7, RZ, R2, RZ ;  /* 0x00000002ff07723e */ /* 0x000fe200048070ff */
[----:B------:R-:W-:-:S02]  /*18130*/  FMUL R4, R224, UR19 ;  /* 0x00000013e0047c20 */ /* 0x000fc40008400000 */
[----:B------:R-:W4:Y:S01]  /*18140*/  LDL.LU R224, [R1+0x224] ;  /* 0x0002240001e07983 */ /* 0x000f220000300800 */
[----:B------:R-:W-:-:S03]  /*18150*/  FMUL R0, R227, UR19 ;  /* 0x00000013e3007c20 */ /* 0x000fc60008400000 */
[----:B------:R-:W4:Y:S01]  /*18160*/  LDL.LU R227, [R1+0x228] ;  /* 0x0002280001e37983 */ /* 0x000f220000300800 */
[----:B---3--:R-:W-:-:S03]  /*18170*/  FMUL R2, R226, UR19 ;  /* 0x00000013e2027c20 */ /* 0x008fc60008400000 */
[----:B------:R-:W3:Y:S01]  /*18180*/  LDL.LU R226, [R1+0x22c] ;  /* 0x00022c0001e27983 */ /* 0x000ee20000300800 */
[C---:B------:R-:W-:Y:S02]  /*18190*/  ISETP.GE.AND P1, PT, R35.reuse, 0x142, PT ;  /* 0x000001422300780c */ /* 0x040fe40003f26270 */
[C---:B------:R-:W-:Y:S02]  /*181a0*/  ISETP.LT.OR P3, PT, R34.reuse, 0x9, !P3 ;  /* 0x000000092200780c */ /* 0x040fe40005f61670 */
[C---:B------:R-:W-:Y:S02]  /*181b0*/  ISETP.LT.OR P5, PT, R34.reuse, 0x1, !P1 ;  /* 0x000000012200780c */ /* 0x040fe40004fa1670 */
[C---:B------:R-:W-:Y:S02]  /*181c0*/  ISETP.GE.AND P0, PT, R35.reuse, 0x149, PT ;  /* 0x000001492300780c */ /* 0x040fe40003f06270 */
[----:B------:R-:W-:Y:S02]  /*181d0*/  ISETP.GE.AND P2, PT, R35, 0x14a, PT ;  /* 0x0000014a2300780c */ /* 0x000fe40003f46270 */
[----:B------:R-:W-:-:S02]  /*181e0*/  ISETP.LT.OR P1, PT, R34, 0x9, !P1 ;  /* 0x000000092200780c */ /* 0x000fc40004f21670 */
[C---:B------:R-:W-:Y:S02]  /*181f0*/  ISETP.LT.OR P4, PT, R34.reuse, 0x1, !P2 ;  /* 0x000000012200780c */ /* 0x040fe40005781670 */
[----:B------:R-:W-:-:S03]  /*18200*/  ISETP.LT.OR P2, PT, R34, 0x9, !P2 ;  /* 0x000000092200780c */ /* 0x000fc60005741670 */
[----:B------:R-:W-:Y:S04]  /*18210*/  @!P5 STG.E.U8 desc[UR28][R24.64+0x141], R9 ;  /* 0x000141091800d986 */ /* 0x000fe8000c10111c */
[----:B------:R0:W-:Y:S01]  /*18220*/  @!P3 STG.E.U8 desc[UR28][R26.64+0x140], R11 ;  /* 0x0001400b1a00b986 */ /* 0x0001e2000c10111c */
[----:B------:R-:W-:Y:S02]  /*18230*/  ISETP.LT.OR P3, PT, R34, 0x1, !P0 ;  /* 0x000000012200780c */ /* 0x000fe40004761670 */
[----:B------:R-:W-:Y:S01]  /*18240*/  F2FP.SATFINITE.E4M3.F32.PACK_AB_MERGE_C R3, RZ, R3, RZ ;  /* 0x00000003ff03723e */ /* 0x000fe200048070ff */
[----:B------:R-:W-:Y:S01]  /*18250*/  @!P1 STG.E.U8 desc[UR28][R26.64+0x141], R5 ;  /* 0x000141051a009986 */ /* 0x000fe2000c10111c */
[----:B------:R-:W-:-:S03]  /*18260*/  ISETP.GE.AND P1, PT, R35, 0x151, PT ;  /* 0x000001512300780c */ /* 0x000fc60003f26270 */
[----:B------:R1:W-:Y:S01]  /*18270*/  @!P4 STG.E.U8 desc[UR28][R24.64+0x149], R3 ;  /* 0x000149031800c986 */ /* 0x0003e2000c10111c */
[----:B0-----:R-:W-:-:S05]  /*18280*/  F2FP.SATFINITE.E4M3.F32.PACK_AB_MERGE_C R11, RZ, R0, RZ ;  /* 0x00000000ff0b723e */ /* 0x001fca00048070ff */
[----:B------:R0:W-:Y:S04]  /*18290*/  @!P3 STG.E.U8 desc[UR28][R24.64+0x148], R7 ;  /* 0x000148071800b986 */ /* 0x0001e8000c10111c */
[----:B------:R0:W-:Y:S01]  /*182a0*/  @!P2 STG.E.U8 desc[UR28][R26.64+0x149], R11 ;  /* 0x0001490b1a00a986 */ /* 0x0001e2000c10111c */
[----:B------:R-:W-:Y:S01]  /*182b0*/  ISETP.GE.AND P2, PT, R35, 0x152, PT ;  /* 0x000001522300780c */ /* 0x000fe20003f46270 */
[----:B------:R-:W-:Y:S01]  /*182c0*/  FMUL R0, R221, UR19 ;  /* 0x00000013dd007c20 */ /* 0x000fe20008400000 */
[C---:B------:R-:W-:Y:S01]  /*182d0*/  ISETP.LT.OR P0, PT, R34.reuse, 0x9, !P0 ;  /* 0x000000092200780c */ /* 0x040fe20004701670 */
[----:B-1----:R-:W-:Y:S01]  /*182e0*/  FMUL R3, R223, UR19 ;  /* 0x00000013df037c20 */ /* 0x002fe20008400000 */
[C---:B------:R-:W-:Y:S01]  /*182f0*/  ISETP.LT.OR P4, PT, R34.reuse, 0x1, !P1 ;  /* 0x000000012200780c */ /* 0x040fe20004f81670 */
[----:B------:R-:W3:Y:S01]  /*18300*/  LDL.LU R221, [R1+0x230] ;  /* 0x0002300001dd7983 */ /* 0x000ee20000300800 */
[----:B------:R-:W-:-:S02]  /*18310*/  ISETP.LT.OR P3, PT, R34, 0x1, !P2 ;  /* 0x000000012200780c */ /* 0x000fc40005761670 */
[----:B------:R-:W-:Y:S01]  /*18320*/  ISETP.LT.OR P1, PT, R34, 0x9, !P1 ;  /* 0x000000092200780c */ /* 0x000fe20004f21670 */
[----:B------:R-:W3:Y:S01]  /*18330*/  LDL.LU R223, [R1+0x234] ;  /* 0x0002340001df7983 */ /* 0x000ee20000300800 */
[----:B------:R-:W-:Y:S01]  /*18340*/  F2FP.SATFINITE.E4M3.F32.PACK_AB_MERGE_C R9, RZ, R4, RZ ;  /* 0x00000004ff09723e */ /* 0x000fe200048070ff */
[----:B--2---:R-:W-:Y:S01]  /*18350*/  FMUL R4, R225, UR19 ;  /* 0x00000013e1047c20 */ /* 0x004fe20008400000 */
[----:B------:R-:W-:Y:S01]  /*18360*/  F2FP.SATFINITE.E4M3.F32.PACK_AB_MERGE_C R5, RZ, R0, RZ ;  /* 0x00000000ff05723e */ /* 0x000fe200048070ff */
[----:B----4-:R-:W-:Y:S01]  /*18370*/  FMUL R0, R222, UR19 ;  /* 0x00000013de007c20 */ /* 0x010fe20008400000 */
[----:B0-----:R-:W-:Y:S01]  /*18380*/  F2FP.SATFINITE.E4M3.F32.PACK_AB_MERGE_C R7, RZ, R2, RZ ;  /* 0x00000002ff07723e */ /* 0x001fe200048070ff */
[----:B------:R-:W2:Y:S01]  /*18390*/  LDL.LU R225, [R1+0x238] ;  /* 0x0002380001e17983 */ /* 0x000ea20000300800 */
[----:B------:R-:W-:-:S03]  /*183a0*/  F2FP.SATFINITE.E4M3.F32.PACK_AB_MERGE_C R3, RZ, R3, RZ ;  /* 0x00000003ff03723e */ /* 0x000fc600048070ff */
[----:B------:R-:W4:Y:S01]  /*183b0*/  LDL.LU R222, [R1+0x23c] ;  /* 0x00023c0001de7983 */ /* 0x000f220000300800 */
[----:B------:R-:W-:Y:S01]  /*183c0*/  F2FP.SATFINITE.E4M3.F32.PACK_AB_MERGE_C R11, RZ, R0, RZ ;  /* 0x00000000ff0b723e */ /* 0x000fe200048070ff */
[----:B------:R-:W-:Y:S02]  /*183d0*/  FMUL R0, R224, UR19 ;  /* 0x00000013e0007c20 */ /* 0x000fe40008400000 */
[----:B------:R-:W-:Y:S01]  /*183e0*/  @!P0 STG.E.U8 desc[UR28][R26.64+0x148], R9 ;  /* 0x000148091a008986 */ /* 0x000fe2000c10111c */
[----:B------:R-:W-:-:S03]  /*183f0*/  FMUL R2, R227, UR19 ;  /* 0x00000013e3027c20 */ /* 0x000fc60008400000 */
[----:B------:R-:W-:Y:S04]  /*18400*/  @!P4 STG.E.U8 desc[UR28][R24.64+0x150], R5 ;  /* 0x000150051800c986 */ /* 0x000fe8000c10111c */
[----:B------:R-:W-:Y:S04]  /*18410*/  @!P3 STG.E.U8 desc[UR28][R24.64+0x151], R7 ;  /* 0x000151071800b986 */ /* 0x000fe8000c10111c */
[----:B------:R3:W-:Y:S04]  /*18420*/  @!P1 STG.E.U8 desc[UR28][R26.64+0x150], R3 ;  /* 0x000150031a009986 */ /* 0x0007e8000c10111c */
[----:B------:R-:W4:Y:S04]  /*18430*/  LDL.LU R224, [R1+0x240] ;  /* 0x0002400001e07983 */ /* 0x000f280000300800 */
[----:B------:R-:W4:Y:S01]  /*18440*/  LDL.LU R227, [R1+0x244] ;  /* 0x0002440001e37983 */ /* 0x000f220000300800 */
[----:B---3--:R-:W-:-:S03]  /*18450*/  FMUL R3, R226, UR19 ;  /* 0x00000013e2037c20 */ /* 0x008fc60008400000 */
[----:B------:R-:W3:Y:S01]  /*18460*/  LDL.LU R226, [R1+0x248] ;  /* 0x0002480001e27983 */ /* 0x000ee20000300800 */
[C---:B------:R-:W-:Y:S02]  /*18470*/  ISETP.GE.AND P0, PT, R35.reuse, 0x159, PT ;  /* 0x000001592300780c */ /* 0x040fe40003f06270 */
[C---:B------:R-:W-:Y:S01]  /*18480*/  ISETP.LT.OR P2, PT, R34.reuse, 0x9, !P2 ;  /* 0x000000092200780c */ /* 0x040fe20005741670 */
[----:B------:R-:W3:Y:S01]  /*18490*/  LDL.LU R218, [R1+0x24c] ;  /* 0x00024c0001da7983 */ /* 0x000ee20000300800 */
[C---:B------:R-:W-:Y:S02]  /*184a0*/  ISETP.LT.OR P5, PT, R34.reuse, 0x1, !P0 ;  /* 0x000000012200780c */ /* 0x040fe400047a1670 */
[----:B------:R-:W-:Y:S01]  /*184b0*/  ISETP.GE.AND P3, PT, R35, 0x15a, PT ;  /* 0x0000015a2300780c */ /* 0x000fe20003f66270 */
[----:B------:R-:W3:Y:S01]  /*184c0*/  LDL.LU R220, [R1+0x250] ;  /* 0x0002500001dc7983 */ /* 0x000ee20000300800 */
[----:B------:R-:W-:Y:S02]  /*184d0*/  F2FP.SATFINITE.E4M3.F32.PACK_AB_MERGE_C R9, RZ, R4, RZ ;  /* 0x00000004ff09723e */ /* 0x000fe400048070ff */
[----:B------:R-:W-:-:S02]  /*184e0*/  ISETP.LT.OR P4, PT, R34, 0x1, !P3 ;  /* 0x000000012200780c */ /* 0x000fc40005f81670 */
[C---:B------:R-:W-:Y:S02]  /*184f0*/  ISETP.LT.OR P0, PT, R34.reuse, 0x9, !P0 ;  /* 0x000000092200780c */ /* 0x040fe40004701670 */
[----:B------:R-:W-:Y:S02]  /*18500*/  ISETP.LT.OR P3, PT, R34, 0x9, !P3 ;  /* 0x000000092200780c */ /* 0x000fe40005f61670 */
[----:B------:R-:W-:Y:S01]  /*18510*/  F2FP.SATFINITE.E4M3.F32.PACK_AB_MERGE_C R5, RZ, R0, RZ ;  /* 0x00000000ff05723e */ /* 0x000fe200048070ff */
[----:B------:R-:W-:Y:S01]  /*18520*/  @!P2 STG.E.U8 desc[UR28][R26.64+0x151], R9 ;  /* 0x000151091a00a986 */ /* 0x000fe2000c10111c */
[----:B------:R-:W-:-:S03]  /*18530*/  F2FP.SATFINITE.E4M3.F32.PACK_AB_MERGE_C R7, RZ, R2, RZ ;  /* 0x00000002ff07723e */ /* 0x000fc600048070ff */
[----:B------:R0:W-:Y:S01]  /*18540*/  @!P5 STG.E.U8 desc[UR28][R24.64+0x158], R11 ;  /* 0x0001580b1800d986 */ /* 0x0001e2000c10111c */
[----:B------:R-:W-:-:S03]  /*18550*/  F2FP.SATFINITE.E4M3.F32.PACK_AB_MERGE_C R3, RZ, R3, RZ ;  /* 0x00000003ff03723e */ /* 0x000fc600048070ff */
[----:B------:R1:W-:Y:S04]  /*18560*/  @!P4 STG.E.U8 desc[UR28][R24.64+0x159], R5 ;  /* 0x000159051800c986 */ /* 0x0003e8000c10111c */
[----:B------:R1:W-:Y:S04]  /*18570*/  @!P0 STG.E.U8 desc[UR28][R26.64+0x158], R7 ;  /* 0x000158071a008986 */ /* 0x0003e8000c10111c */
[----:B------:R1:W-:Y:S01]  /*18580*/  @!P3 STG.E.U8 desc[UR28][R26.64+0x159], R3 ;  /* 0x000159031a00b986 */ /* 0x0003e2000c10111c */
[----:B------:R-:W-:Y:S01]  /*18590*/  FMUL R0, R223, UR19 ;  /* 0x00000013df007c20 */ /* 0x000fe20008400000 */
[----:B------:R-:W-:-:S02]  /*185a0*/  FMUL R4, R221, UR19 ;  /* 0x00000013dd047c20 */ /* 0x000fc40008400000 */
[----:B------:R-:W3:Y:S02]  /*185b0*/  LDL.LU R221, [R1+0x254] ;  /* 0x0002540001dd7983 */ /* 0x000ee40000300800 */
[----:B0-----:R-:W-:Y:S01]  /*185c0*/  F2FP.SATFINITE.E4M3.F32.PACK_AB_MERGE_C R11, RZ, R0, RZ ;  /* 0x00000000ff0b723e */ /* 0x001fe200048070ff */
[----:B--2---:R-:W-:Y:S01]  /*185d0*/  FMUL R0, R225, UR19 ;  /* 0x00000013e1007c20 */ /* 0x004fe20008400000 */
[----:B------:R-:W2:Y:S01]  /*185e0*/  LDL.LU R223, [R1+0x258] ;  /* 0x0002580001df7983 */ /* 0x000ea20000300800 */
[----:B----4-:R-:W-:-:S03]  /*185f0*/  FMUL R2, R222, UR19 ;  /* 0x00000013de027c20 */ /* 0x010fc60008400000 */
[----:B-1----:R-:W-:Y:S01]  /*18600*/  F2FP.SATFINITE.E4M3.F32.PACK_AB_MERGE_C R5, RZ, R0, RZ ;  /* 0x00000000ff05723e */ /* 0x002fe200048070ff */
[----:B------:R-:W4:Y:S01]  /*18610*/  LDL.LU R225, [R1+0x25c] ;  /* 0x00025c0001e17983 */ /* 0x000f220000300800 */
[----:B------:R-:W-:-:S03]  /*18620*/  F2FP.SATFINITE.E4M3.F32.PACK_AB_MERGE_C R7, RZ, R2, RZ ;  /* 0x00000002ff07723e */ /* 0x000fc600048070ff */
[----:B------:R-:W4:Y:S01]  /*18630*/  LDL.LU R222, [R1+0x264] ;  /* 0x0002640001de7983 */ /* 0x000f220000300800 */
[----:B------:R-:W-:-:S03]  /*18640*/  FMUL R0, R224, UR19 ;  /* 0x00000013e0007c20 */ /* 0x000fc60008400000 */
[----:B------:R-:W4:Y:S01]  /*18650*/  LDL.LU R224, [R1+0x260] ;  /* 0x0002600001e07983 */ /* 0x000f220000300800 */
[----:B------:R-:W-:-:S03]  /*18660*/  FMUL R3, R227, UR19 ;  /* 0x00000013e3037c20 */ /* 0x000fc60008400000 */
[----:B------:R-:W4:Y:S01]  /*18670*/  LDL.LU R227, [R1+0x268] ;  /* 0x0002680001e37983 */ /* 0x000f220000300800 */
[----:B---3--:R-:W-:-:S03]  /*18680*/  FMUL R2, R226, UR19 ;  /* 0x00000013e2027c20 */ /* 0x008fc60008400000 */
[----:B------:R-:W3:Y:S01]  /*18690*/  LDL.LU R226, [R1+0x26c] ;  /* 0x00026c0001e27983 */ /* 0x000ee20000300800 */
[C---:B------:R-:W-:Y:S02]  /*186a0*/  ISETP.GE.AND P2, PT, R35.reuse, 0x161, PT ;  /* 0x000001612300780c */ /* 0x040fe40003f46270 */
[----:B------:R-:W-:Y:S02]  /*186b0*/  ISETP.GE.AND P1, PT, R35, 0x162, PT ;  /* 0x000001622300780c */ /* 0x000fe40003f26270 */
[C---:B------:R-:W-:Y:S02]  /*186c0*/  ISETP.LT.OR P6, PT, R34.reuse, 0x1, !P2 ;  /* 0x000000012200780c */ /* 0x040fe400057c1670 */
[C---:B------:R-:W-:Y:S02]  /*186d0*/  ISETP.LT.OR P5, PT, R34.reuse, 0x1, !P1 ;  /* 0x000000012200780c */ /* 0x040fe40004fa1670 */
[----:B------:R-:W-:Y:S02]  /*186e0*/  ISETP.LT.OR P1, PT, R34, 0x9, !P1 ;  /* 0x000000092200780c */ /* 0x000fe40004f21670 */
[----:B------:R-:W-:-:S02]  /*186f0*/  F2FP.SATFINITE.E4M3.F32.PACK_AB_MERGE_C R9, RZ, R4, RZ ;  /* 0x00000004ff09723e */ /* 0x000fc400048070ff */
[C---:B------:R-:W-:Y:S02]  /*18700*/  ISETP.GE.AND P0, PT, R35.reuse, 0x169, PT ;  /* 0x000001692300780c */ /* 0x040fe40003f06270 */
[----:B------:R-:W-:Y:S02]  /*18710*/  ISETP.GE.AND P3, PT, R35, 0x16a, PT ;  /* 0x0000016a2300780c */ /* 0x000fe40003f66270 */
[C---:B------:R-:W-:Y:S01]  /*18720*/  ISETP.LT.OR P2, PT, R34.reuse, 0x9, !P2 ;  /* 0x000000092200780c */ /* 0x040fe20005741670 */
[----:B------:R0:W-:Y:S01]  /*18730*/  @!P6 STG.E.U8 desc[UR28][R24.64+0x160], R9 ;  /* 0x000160091800e986 */ /* 0x0001e2000c10111c */
[----:B------:R-:W-:-:S03]  /*18740*/  ISETP.LT.OR P4, PT, R34, 0x1, !P0 ;  /* 0x000000012200780c */ /* 0x000fc60004781670 */
[----:B------:R1:W-:Y:S01]  /*18750*/  @!P5 STG.E.U8 desc[UR28][R24.64+0x161], R11 ;  /* 0x0001610b1800d986 */ /* 0x0003e2000c10111c */
[C---:B------:R-:W-:Y:S02]  /*18760*/  ISETP.LT.OR P5, PT, R34.reuse, 0x1, !P3 ;  /* 0x000000012200780c */ /* 0x040fe40005fa1670 */
[C---:B------:R-:W-:Y:S01]  /*18770*/  ISETP.LT.OR P0, PT, R34.reuse, 0x9, !P0 ;  /* 0x000000092200780c */ /* 0x040fe20004701670 */
[----:B------:R1:W-:Y:S01]  /*18780*/  @!P1 STG.E.U8 desc[UR28][R26.64+0x161], R7 ;  /* 0x000161071a009986 */ /* 0x0003e2000c10111c */
[C---:B------:R-:W-:Y:S02]  /*18790*/  ISETP.GE.AND P1, PT, R35.reuse, 0x171, PT ;  /* 0x000001712300780c */ /* 0x040fe40003f26270 */
[C---:B------:R-:W-:Y:S02]  /*187a0*/  ISETP.LT.OR P3, PT, R34.reuse, 0x9, !P3 ;  /* 0x000000092200780c */ /* 0x040fe40005f61670 */
[----:B------:R-:W-:Y:S02]  /*187b0*/  ISETP.LT.OR P6, PT, R34, 0x1, !P1 ;  /* 0x000000012200780c */ /* 0x000fe40004fc1670 */
[----:B0-----:R-:W-:Y:S01]  /*187c0*/  F2FP.SATFINITE.E4M3.F32.PACK_AB_MERGE_C R9, RZ, R0, RZ ;  /* 0x00000000ff09723e */ /* 0x001fe200048070ff */
[----:B------:R-:W-:Y:S01]  /*187d0*/  FMUL R0, R218, UR19 ;  /* 0x00000013da007c20 */ /* 0x000fe20008400000 */
[----:B------:R-:W-:Y:S01]  /*187e0*/  F2FP.SATFINITE.E4M3.F32.PACK_AB_MERGE_C R13, RZ, R2, RZ ;  /* 0x00000002ff0d723e */ /* 0x000fe200048070ff */
[----:B------:R-:W-:Y:S01]  /*187f0*/  FMUL R2, R220, UR19 ;  /* 0x00000013dc027c20 */ /* 0x000fe20008400000 */
[----:B-1----:R-:W-:Y:S01]  /*18800*/  F2FP.SATFINITE.E4M3.F32.PACK_AB_MERGE_C R11, RZ, R3, RZ ;  /* 0x00000003ff0b723e */ /* 0x002fe200048070ff */
[----:B------:R0:W-:Y:S01]  /*18810*/  @!P2 STG.E.U8 desc[UR28][R26.64+0x160], R5 ;  /* 0x000160051a00a986 */ /* 0x0001e2000c10111c */
[----:B------:R-:W-:-:S02]  /*18820*/  ISETP.GE.AND P2, PT, R35, 0x179, PT ;  /* 0x000001792300780c */ /* 0x000fc40003f46270 */
[----:B------:R-:W-:Y:S01]  /*18830*/  F2FP.SATFINITE.E4M3.F32.PACK_AB_MERGE_C R7, RZ, R2, RZ ;  /* 0x00000002ff07723e */ /* 0x000fe200048070ff */
[----:B------:R1:W-:Y:S01]  /*18840*/  @!P4 STG.E.U8 desc[UR28][R24.64+0x168], R9 ;  /* 0x000168091800c986 */ /* 0x0003e2000c10111c */
[----:B------:R-:W-:-:S03]  /*18850*/  ISETP.GE.AND P4, PT, R35, 0x172, PT ;  /* 0x000001722300780c */ /* 0x000fc60003f86270 */
[----:B------:R1:W-:Y:S01]  /*18860*/  @!P5 STG.E.U8 desc[UR28][R24.64+0x169], R11 ;  /* 0x0001690b1800d986 */ /* 0x0003e2000c10111c */
[----:B0-----:R-:W-:-:S03]  /*18870*/  F2FP.SATFINITE.E4M3.F32.PACK_AB_MERGE_C R5, RZ, R0, RZ ;  /* 0x00000000ff05723e */ /* 0x001fc600048070ff */
[----:B------:R-:W-:Y:S01]  /*18880*/  @!P0 STG.E.U8 desc[UR28][R26.64+0x168], R13 ;  /* 0x0001680d1a008986 */ /* 0x000fe2000c10111c */
[----:B------:R-:W-:Y:S01]  /*18890*/  FMUL R3, R221, UR19 ;  /* 0x00000013dd037c20 */ /* 0x000fe20008400000 */
[----:B------:R-:W-:Y:S01]  /*188a0*/  ISETP.GE.AND P0, PT, R35, 0x17a, PT ;  /* 0x0000017a2300780c */ /* 0x000fe20003f06270 */
[----:B--2---:R-:W-:Y:S01]  /*188b0*/  FMUL R4, R223, UR19 ;  /* 0x00000013df047c20 */ /* 0x004fe20008400000 */
[C---:B------:R-:W-:Y:S01]  /*188c0*/  ISETP.LT.OR P5, PT, R34.reuse, 0x1, !P4 ;  /* 0x000000012200780c */ /* 0x040fe200067a1670 */
[----:B------:R-:W-:Y:S01]  /*188d0*/  @!P3 STG.E.U8 desc[UR28][R26.64+0x169], R5 ;  /* 0x000169051a00b986 */ /* 0x000fe2000c10111c */
[C---:B------:R-:W-:Y:S02]  /*188e0*/  ISETP.LT.OR P1, PT, R34.reuse, 0x9, !P1 ;  /* 0x000000092200780c */ /* 0x040fe40004f21670 */
[C---:B------:R-:W-:Y:S01]  /*188f0*/  ISETP.LT.OR P3, PT, R34.reuse, 0x9, !P4 ;  /* 0x000000092200780c */ /* 0x040fe20006761670 */
[----:B------:R0:W-:Y:S01]  /*18900*/  @!P6 STG.E.U8 desc[UR28][R24.64+0x170], R7 ;  /* 0x000170071800e986 */ /* 0x0001e2000c10111c */
[----:B------:R-:W-:-:S02]  /*18910*/  ISETP.LT.OR P6, PT, R34, 0x1, !P0 ;  /* 0x000000012200780c */ /* 0x000fc400047c1670 */
[----:B------:R-:W-:Y:S01]  /*18920*/  ISETP.LT.OR P4, PT, R34, 0x1, !P2 ;  /* 0x000000012200780c */ /* 0x000fe20005781670 */
[----:B----4-:R-:W-:Y:S01]  /*18930*/  FMUL R0, R225, UR19 ;  /* 0x00000013e1007c20 */ /* 0x010fe20008400000 */
[----:B-1----:R-:W-:Y:S01]  /*18940*/  F2FP.SATFINITE.E4M3.F32.PACK_AB_MERGE_C R9, RZ, R3, RZ ;  /* 0x00000003ff09723e */ /* 0x002fe200048070ff */
[----:B------:R-:W-:Y:S01]  /*18950*/  FMUL R3, R222, UR19 ;  /* 0x00000013de037c20 */ /* 0x000fe20008400000 */
[C---:B------:R-:W-:Y:S02]  /*18960*/  ISETP.LT.OR P2, PT, R34.reuse, 0x9, !P2 ;  /* 0x000000092200780c */ /* 0x040fe40005741670 */
[----:B------:R-:W-:Y:S02]  /*18970*/  ISETP.LT.OR P0, PT, R34, 0x9, !P0 ;  /* 0x000000092200780c */ /* 0x000fe40004701670 */
[----:B------:R-:W-:Y:S02]  /*18980*/  F2FP.SATFINITE.E4M3.F32.PACK_AB_MERGE_C R11, RZ, R4, RZ ;  /* 0x00000004ff0b723e */ /* 0x000fe400048070ff */
[----:B0-----:R-:W-:Y:S01]  /*18990*/  F2FP.SATFINITE.E4M3.F32.PACK_AB_MERGE_C R7, RZ, R0, RZ ;  /* 0x00000000ff07723e */ /* 0x001fe200048070ff */
[----:B------:R-:W-:Y:S01]  /*189a0*/  FMUL R2, R224, UR19 ;  /* 0x00000013e0027c20 */ /* 0x000fe20008400000 */
[----:B------:R-:W-:Y:S01]  /*189b0*/  F2FP.SATFINITE.E4M3.F32.PACK_AB_MERGE_C R13, RZ, R3, RZ ;  /* 0x00000003ff0d723e */ /* 0x000fe200048070ff */
[----:B------:R-:W-:-:S03]  /*189c0*/  FMUL R4, R227, UR19 ;  /* 0x00000013e3047c20 */ /* 0x000fc60008400000 */
[----:B------:R-:W-:Y:S01]  /*189d0*/  F2FP.SATFINITE.E4M3.F32.PACK_AB_MERGE_C R3, RZ, R2, RZ ;  /* 0x00000002ff03723e */ /* 0x000fe200048070ff */
[----:B------:R0:W-:Y:S01]  /*189e0*/  @!P5 STG.E.U8 desc[UR28][R24.64+0x171], R9 ;  /* 0x000171091800d986 */ /* 0x0001e2000c10111c */
[----:B------:R-:W-:-:S03]  /*189f0*/  F2FP.SATFINITE.E4M3.F32.PACK_AB_MERGE_C R15, RZ, R4, RZ ;  /* 0x00000004ff0f723e */ /* 0x000fc600048070ff */
[----:B------:R0:W-:Y:S04]  /*18a00*/  @!P1 STG.E.U8 desc[UR28][R26.64+0x170], R11 ;  /* 0x0001700b1a009986 */ /* 0x0001e8000c10111c */
[----:B------:R0:W-:Y:S04]  /*18a10*/  @!P3 STG.E.U8 desc[UR28][R26.64+0x171], R7 ;  /* 0x000171071a00b986 */ /* 0x0001e8000c10111c */
[----:B------:R0:W-:Y:S04]  /*18a20*/  @!P6 STG.E.U8 desc[UR28][R24.64+0x179], R13 ;  /* 0x0001790d1800e986 */ /* 0x0001e8000c10111c */
[----:B------:R0:W-:Y:S04]  /*18a30*/  @!P4 STG.E.U8 desc[UR28][R24.64+0x178], R3 ;  /* 0x000178031800c986 */ /* 0x0001e8000c10111c */
[----:B------:R0:W-:Y:S01]  /*18a40*/  @!P2 STG.E.U8 desc[UR28][R26.64+0x178], R15 ;  /* 0x0001780f1a00a986 */ /* 0x0001e2000c10111c */
[----:B---3--:R-:W-:-:S05]  /*18a50*/  FMUL R5, R226, UR19 ;  /* 0x00000013e2057c20 */ /* 0x008fca0008400000 */
[----:B------:R-:W-:-:S05]  /*18a60*/  F2FP.SATFINITE.E4M3.F32.PACK_AB_MERGE_C R5, RZ, R5, RZ ;  /* 0x00000005ff05723e */ /* 0x000fca00048070ff */
[----:B------:R0:W-:Y:S02]  /*18a70*/  @!P0 STG.E.U8 desc[UR28][R26.64+0x179], R5 ;  /* 0x000179051a008986 */ /* 0x0001e4000c10111c */
.L_x_420:
[----:B------:R-:W-:Y:S05]  /*18a80*/  BSYNC B0 ;  /* 0x0000000000007941 */ /* 0x000fea0003800000 */
.L_x_34:
[----:B0-----:R-:W2:Y:S01]  /*18a90*/  LDL.LU R5, [R1+0x278] ;  /* 0x0002780001057983 */ /* 0x001ea20000300800 */
[----:B------:R-:W-:Y:S01]  /*18aa0*/  IMAD.U32 R2, RZ, RZ, UR26 ;  /* 0x0000001aff027e24 */ /* 0x000fe2000f8e00ff */
[----:B------:R-:W-:Y:S02]  /*18ab0*/  ULDC.64 UR20, c[0x0][0x650] ;  /* 0x0001940000147ab9 */ /* 0x000fe40000000a00 */
[----:B------:R-:W3:Y:S01]  /*18ac0*/  LDL.LU R4, [R1+0x274] ;  /* 0x0002740001047983 */ /* 0x000ee20000300800 */
[----:B------:R-:W-:Y:S02]  /*18ad0*/  IMAD.U32 R3, RZ, RZ, UR27 ;  /* 0x0000001bff037e24 */ /* 0x000fe4000f8e00ff */
[----:B------:R-:W-:Y:S02]  /*18ae0*/  IMAD.U32 R3, RZ, RZ, UR5 ;  /* 0x00000005ff037e24 */ /* 0x000fe4000f8e00ff */
[----:B------:R-:W-:Y:S02]  /*18af0*/  IMAD.MOV.U32 R6, RZ, RZ, -0x1 ;  /* 0xffffffffff067424 */ /* 0x000fe400078e00ff */
[----:B-----5:R-:W-:-:S04]  /*18b00*/  IMAD.U32 R0, RZ, RZ, UR15 ;  /* 0x0000000fff007e24 */ /* 0x020fc8000f8e00ff */
[----:B------:R0:W-:Y:S02]  /*18b10*/  SYNCS.ARRIVE.TRANS64.A1T0 RZ, [R0+UR17], RZ ;  /* 0x000000ff00ff79a7 */ /* 0x0001e40008100011 */
[----:B0-----:R-:W-:Y:S02]  /*18b20*/  PRMT R0, RZ, 0x7610, R0 ;  /* 0x00007610ff007816 */ /* 0x001fe40000000000 */
[----:B--2---:R-:W-:-:S04]  /*18b30*/  LEA R5, P0, R2, R5, 0x1 ;  /* 0x0000000502057211 */ /* 0x004fc800078008ff */
[----:B---3--:R-:W-:Y:S01]  /*18b40*/  LEA.HI.X R4, R2, R4, R3, 0x1, P0 ;  /* 0x0000000402047211 */ /* 0x008fe200000f0c03 */
[----:B------:R-:W-:Y:S01]  /*18b50*/  IMAD.MOV.U32 R2, RZ, RZ, -0x1 ;  /* 0xffffffffff027424 */ /* 0x000fe200078e00ff */
[----:B------:R0:W-:Y:S01]  /*18b60*/  STL [R1+0x278], R5 ;  /* 0x0002780501007387 */ /* 0x0001e20000100800 */
[----:B------:R-:W-:Y:S01]  /*18b70*/  IMAD.MOV.U32 R3, RZ, RZ, -0x1 ;  /* 0xffffffffff037424 */ /* 0x000fe200078e00ff */
[----:B------:R-:W-:Y:S02]  /*18b80*/  ISETP.GE.U32.AND P0, PT, R5, UR20, PT ;  /* 0x0000001405007c0c */ /* 0x000fe4000bf06070 */
[----:B------:R0:W-:Y:S02]  /*18b90*/  STL [R1+0x274], R4 ;  /* 0x0002740401007387 */ /* 0x0001e40000100800 */
[----:B------:R-:W-:Y:S02]  /*18ba0*/  ISETP.GE.U32.AND.EX P0, PT, R4, UR21, PT, P0 ;  /* 0x0000001504007c0c */ /* 0x000fe4000bf06100 */
[----:B------:R0:W-:Y:S04]  /*18bb0*/  STL [R1+0x27c], R6 ;  /* 0x00027c0601007387 */ /* 0x0001e80000100800 */
[----:B------:R0:W-:Y:S04]  /*18bc0*/  STL [R1+0x270], R2 ;  /* 0x0002700201007387 */ /* 0x0001e80000100800 */
[----:B------:R0:W-:Y:S03]  /*18bd0*/  STL [R1+0x280], R3 ;  /* 0x0002800301007387 */ /* 0x0001e60000100800 */
[----:B------:R-:W-:Y:S05]  /*18be0*/  @P0 BRA `(.L_x_421) ;  /* 0x0000000400940947 */ /* 0x000fea0003800000 */
[----:B------:R-:W2:Y:S01]  /*18bf0*/  S2UR UR22, SR_CTAID.X ;  /* 0x00000000001679c3 */ /* 0x000ea20000002500 */
[----:B------:R-:W-:Y:S01]  /*18c00*/  ULDC.64 UR20, c[0x0][0x628] ;  /* 0x00018a0000147ab9 */ /* 0x000fe20000000a00 */
[----:B------:R-:W-:Y:S01]  /*18c10*/  ULDC UR23, c[0x0][0x150] ;  /* 0x0000540000177ab9 */ /* 0x000fe20000000800 */
[----:B------:R-:W-:Y:S01]  /*18c20*/  ISETP.NE.U32.AND P0, PT, RZ, UR20, PT ;  /* 0x00000014ff007c0c */ /* 0x000fe2000bf05070 */
[----:B------:R-:W-:Y:S01]  /*18c30*/  ULDC UR35, c[0x0][0x630] ;  /* 0x00018c0000237ab9 */ /* 0x000fe20000000800 */
[C---:B------:R-:W-:Y:S01]  /*18c40*/  R2UR UR36, R5.reuse ;  /* 0x00000000052472ca */ /* 0x040fe200000e0000 */
[----:B------:R-:W-:Y:S01]  /*18c50*/  ULDC UR38, c[0x0][0x154] ;  /* 0x0000550000267ab9 */ /* 0x000fe20000000800 */
[----:B------:R-:W-:Y:S01]  /*18c60*/  ISETP.NE.AND.EX P0, PT, RZ, UR21, PT, P0 ;  /* 0x00000015ff007c0c */ /* 0x000fe2000bf05300 */
[----:B------:R-:W3:Y:S01]  /*18c70*/  S2UR UR41, SR_CTAID.Y ;  /* 0x00000000002979c3 */ /* 0x000ee20000002600 */
[----:B------:R-:W-:Y:S02]  /*18c80*/  R2UR UR37, R4 ;  /* 0x00000000042572ca */ /* 0x000fe400000e0000 */
[----:B------:R-:W-:-:S02]  /*18c90*/  R2UR UR32, R5 ;  /* 0x00000000052072ca */ /* 0x000fc400000e0000 */
[----:B------:R-:W-:Y:S02]  /*18ca0*/  R2UR UR33, R4 ;  /* 0x00000000042172ca */ /* 0x000fe400000e0000 */
[----:B--2---:R-:W-:-:S05]  /*18cb0*/  I2FP.F32.U32 R0, UR22 ;  /* 0x0000001600007c45 */ /* 0x004fca0008201000 */
[----:B------:R-:W-:-:S04]  /*18cc0*/  FMUL R0, R0, UR23 ;  /* 0x0000001700007c20 */ /* 0x000fc80008400000 */
[----:B0-----:R0:W2:Y:S01]  /*18cd0*/  F2I.U32.TRUNC.NTZ R2, R0 ;  /* 0x0000000000027305 */ /* 0x0010a2000020f000 */
[----:B---3--:R-:W-:Y:S05]  /*18ce0*/  @!P0 BRA `(.L_x_422) ;  /* 0x0000000000308947 */ /* 0x008fea0003800000 */
[----:B------:R-:W-:Y:S01]  /*18cf0*/  R2UR UR24, R5 ;  /* 0x00000000051872ca */ /* 0x000fe200000e0000 */
[----:B------:R-:W-:Y:S01]  /*18d00*/  ULDC UR23, c[0x0][0x634] ;  /* 0x00018d0000177ab9 */ /* 0x000fe20000000800 */
[----:B------:R-:W-:-:S11]  /*18d10*/  R2UR UR34, R4 ;  /* 0x00000000042272ca */ /* 0x000fd600000e0000 */
[----:B------:R-:W-:-:S04]  /*18d20*/  UIADD3 UR23, UP0, UR24, UR23, URZ ;  /* 0x0000001718177290 */ /* 0x000fc8000ff1e03f */
[----:B------:R-:W-:Y:S02]  /*18d30*/  UIADD3.X UR34, URZ, UR34, URZ, UP0, !UPT ;  /* 0x000000223f227290 */ /* 0x000fe400087fe43f */
[----:B------:R-:W-:Y:S02]  /*18d40*/  UIMAD.WIDE.U32 UR30, UR23, UR20, URZ ;  /* 0x00000014171e72a5 */ /* 0x000fe4000f8e003f */
[----:B------:R-:W-:-:S04]  /*18d50*/  UIMAD.WIDE.U32 UR24, UR34, UR20, URZ ;  /* 0x00000014221872a5 */ /* 0x000fc8000f8e003f */
[----:B------:R-:W-:-:S04]  /*18d60*/  UIMAD.WIDE.U32 UR24, UP0, UR23, UR21, UR24 ;  /* 0x00000015171872a5 */ /* 0x000fc8000f800018 */
[----:B------:R-:W-:Y:S02]  /*18d70*/  UIADD3.X UR33, URZ, URZ, URZ, UP0, !UPT ;  /* 0x0000003f3f217290 */ /* 0x000fe400087fe43f */
[----:B------:R-:W-:Y:S01]  /*18d80*/  UIADD3 URZ, UP0, UR31, UR24, URZ ;  /* 0x000000181f3f7290 */ /* 0x000fe2000ff1e03f */
[----:B------:R-:W-:-:S03]  /*18d90*/  UMOV UR32, UR25 ;  /* 0x0000001900207c82 */ /* 0x000fc60008000000 */
[----:B------:R-:W-:-:S12]  /*18da0*/  UIMAD.WIDE.U32.X UR32, UR34, UR21, UR32, UP0 ;  /* 0x00000015222072a5 */ /* 0x000fd800080e0420 */
.L_x_422:
[----:B0-----:R-:W-:Y:S01]  /*18db0*/  I2FP.F32.U32 R0, UR41 ;  /* 0x0000002900007c45 */ /* 0x001fe20008201000 */
[----:B------:R-:W-:Y:S01]  /*18dc0*/  USHF.R.U64 UR32, UR32, UR35, UR33 ;  /* 0x0000002320207299 */ /* 0x000fe20008001221 */
[----:B--2---:R-:W-:Y:S01]  /*18dd0*/  R2UR UR31, R2 ;  /* 0x00000000021f72ca */ /* 0x004fe200000e0000 */
[----:B------:R-:W-:Y:S02]  /*18de0*/  USHF.R.U32.HI UR20, URZ, UR35, UR33 ;  /* 0x000000233f147299 */ /* 0x000fe40008011621 */
[----:B------:R-:W-:Y:S01]  /*18df0*/  FMUL R0, R0, UR38 ;  /* 0x0000002600007c20 */ /* 0x000fe20008400000 */
[----:B------:R-:W-:Y:S01]  /*18e00*/  UIADD3 UR30, UP0, URZ, -UR32, URZ ;  /* 0x800000203f1e7290 */ /* 0x000fe2000ff1e03f */
[----:B------:R-:W-:Y:S01]  /*18e10*/  UMOV UR24, UR36 ;  /* 0x0000002400187c82 */ /* 0x000fe20008000000 */
[----:B------:R-:W-:Y:S02]  /*18e20*/  UMOV UR25, UR37 ;  /* 0x0000002500197c82 */ /* 0x000fe40008000000 */
[----:B------:R-:W-:Y:S01]  /*18e30*/  UIADD3.X UR23, URZ, ~UR20, URZ, UP0, !UPT ;  /* 0x800000143f177290 */ /* 0x000fe200087fe43f */
[----:B------:R-:W0:Y:S01]  /*18e40*/  F2I.U32.TRUNC.NTZ R0, R0 ;  /* 0x0000000000007305 */ /* 0x000e22000020f000 */
[----:B------:R-:W-:Y:S01]  /*18e50*/  ULDC UR44, c[0x0][0x658] ;  /* 0x00019600002c7ab9 */ /* 0x000fe20000000800 */
[----:B------:R-:W-:Y:S01]  /*18e60*/  ULDC.64 UR20, c[0x0][0x620] ;  /* 0x0001880000147ab9 */ /* 0x000fe20000000a00 */
[----:B------:R-:W-:Y:S01]  /*18e70*/  UMOV UR35, 0xffffffff ;  /* 0xffffffff00237882 */ /* 0x000fe20000000000 */
[----:B------:R-:W-:-:S02]  /*18e80*/  UIMAD UR23, UR23, UR20, URZ ;  /* 0x00000014171772a4 */ /* 0x000fc4000f8e023f */
[----:B------:R-:W-:Y:S02]  /*18e90*/  UIMAD.WIDE.U32 UR24, UR30, UR20, UR24 ;  /* 0x000000141e1872a5 */ /* 0x000fe4000f8e0018 */
[----:B------:R-:W-:Y:S02]  /*18ea0*/  UIMAD UR23, UR30, UR21, UR23 ;  /* 0x000000151e1772a4 */ /* 0x000fe4000f8e0217 */
[----:B------:R-:W-:Y:S02]  /*18eb0*/  USHF.L.U32 UR37, UR35, UR44, URZ ;  /* 0x0000002c23257299 */ /* 0x000fe4000800063f */
[----:B------:R-:W-:Y:S01]  /*18ec0*/  UIADD3 UR23, UR25, UR23, URZ ;  /* 0x0000001719177290 */ /* 0x000fe2000fffe03f */
[----:B------:R-:W-:Y:S01]  /*18ed0*/  ULDC UR30, c[0x0][0x618] ;  /* 0x00018600001e7ab9 */ /* 0x000fe20000000800 */
[----:B0-----:R-:W-:Y:S01]  /*18ee0*/  R2UR UR39, R0 ;  /* 0x00000000002772ca */ /* 0x001fe200000e0000 */
[----:B------:R-:W-:Y:S01]  /*18ef0*/  ULDC.64 UR20, c[0x0][0x640] ;  /* 0x0001900000147ab9 */ /* 0x000fe20000000a00 */
[----:B------:R-:W-:Y:S01]  /*18f00*/  USHF.R.U64 UR35, UR24, UR30, UR23 ;  /* 0x0000001e18237299 */ /* 0x000fe20008001217 */
[----:B------:R-:W-:Y:S01]  /*18f10*/  ISETP.NE.U32.AND P0, PT, RZ, UR20, PT ;  /* 0x00000014ff007c0c */ /* 0x000fe2000bf05070 */
[----:B------:R-:W-:Y:S01]  /*18f20*/  USHF.R.U32.HI UR23, URZ, UR30, UR23 ;  /* 0x0000001e3f177299 */ /* 0x000fe20008011617 */
[----:B------:R-:W-:-:S02]  /*18f30*/  ULDC UR42, c[0x0][0x608] ;  /* 0x00018200002a7ab9 */ /* 0x000fc40000000800 */
[----:B------:R-:W-:Y:S01]  /*18f40*/  ISETP.NE.AND.EX P0, PT, RZ, UR21, PT, P0 ;  /* 0x00000015ff007c0c */ /* 0x000fe2000bf05300 */
[----:B------:R-:W-:Y:S02]  /*18f50*/  USHF.R.U64 UR38, UR35, UR42, UR23 ;  /* 0x0000002a23267299 */ /* 0x000fe40008001217 */
[----:B------:R-:W-:Y:S02]  /*18f60*/  USHF.R.U32.HI UR23, URZ, UR42, UR23 ;  /* 0x0000002a3f177299 */ /* 0x000fe40008011617 */
[----:B------:R-:W-:Y:S02]  /*18f70*/  UIADD3 UR24, -UR31, URZ, URZ ;  /* 0x0000003f1f187290 */ /* 0x000fe4000fffe13f */
[----:B------:R-:W-:Y:S02]  /*18f80*/  UIADD3 UR43, -UR39, URZ, URZ ;  /* 0x0000003f272b7290 */ /* 0x000fe4000fffe13f */
[----:B------:R-:W-:Y:S01]  /*18f90*/  USHF.R.U64 UR39, UR38, UR44, UR23 ;  /* 0x0000002c26277299 */ /* 0x000fe20008001217 */
[----:B------:R-:W-:Y:S01]  /*18fa0*/  UMOV UR36, 0x1 ;  /* 0x0000000100247882 */ /* 0x000fe20000000000 */
[----:B------:R-:W-:Y:S01]  /*18fb0*/  ULDC UR40, c[0x0][0x144] ;  /* 0x0000510000287ab9 */ /* 0x000fe20000000800 */
[----:B------:R-:W-:Y:S01]  /*18fc0*/  ULDC UR33, c[0x0][0x600] ;  /* 0x0001800000217ab9 */ /* 0x000fe20000000800 */
[----:B------:R-:W-:-:S02]  /*18fd0*/  USHF.L.U32 UR36, UR36, UR44, URZ ;  /* 0x0000002c24247299 */ /* 0x000fc4000800063f */
[----:B------:R-:W-:Y:S02]  /*18fe0*/  USHF.R.U32.HI UR31, URZ, UR44, UR23 ;  /* 0x0000002c3f1f7299 */ /* 0x000fe40008011617 */
[----:B------:R-:W-:Y:S02]  /*18ff0*/  UIADD3 UR34, UR33, -0x1, URZ ;  /* 0xffffffff21227890 */ /* 0x000fe4000fffe03f */
[----:B------:R-:W-:Y:S02]  /*19000*/  ULOP3.LUT UR37, URZ, UR37, URZ, 0x33, !UPT ;  /* 0x000000253f257292 */ /* 0x000fe4000f8e333f */
[----:B------:R-:W-:Y:S01]  /*19010*/  UIMAD UR40, UR40, UR24, UR22 ;  /* 0x00000018282872a4 */ /* 0x000fe2000f8e0216 */
[----:B------:R-:W-:Y:S01]  /*19020*/  ULDC UR46, c[0x0][0x148] ;  /* 0x00005200002e7ab9 */ /* 0x000fe20000000800 */
[----:B------:R-:W-:Y:S01]  /*19030*/  ULDC UR44, c[0x0][0x648] ;  /* 0x00019200002c7ab9 */ /* 0x000fe20000000800 */
[----:B------:R-:W-:Y:S01]  /*19040*/  ULDC UR45, c[0x0][0x638] ;  /* 0x00018e00002d7ab9 */ /* 0x000fe20000000800 */
[----:B------:R-:W-:Y:S01]  /*19050*/  UMOV UR30, UR39 ;  /* 0x00000027001e7c82 */ /* 0x000fe20008000000 */
[----:B------:R-:W-:Y:S07]  /*19060*/  @!P0 BRA `(.L_x_423) ;  /* 0x0000000000288947 */ /* 0x000fee0003800000 */
        /* <DEDUP_REMOVED lines=10> */
.L_x_423:
[----:B------:R-:W-:Y:S01]  /*19110*/  USHF.R.U64 UR20, UR30, UR44, UR31 ;  /* 0x0000002c1e147299 */ /* 0x000fe2000800121f */
[----:B------:R-:W-:Y:S01]  /*19120*/  IMAD.U32 R4, RZ, RZ, UR32 ;  /* 0x00000020ff047e24 */ /* 0x000fe2000f8e00ff */
[----:B------:R-:W-:Y:S01]  /*19130*/  ULOP3.LUT UR37, UR38, UR37, URZ, 0xc0, !UPT ;  /* 0x0000002526257292 */ /* 0x000fe2000f8ec03f */
[----:B------:R-:W-:Y:S01]  /*19140*/  IMAD.MOV.U32 R0, RZ, RZ, 0x1 ;  /* 0x00000001ff007424 */ /* 0x000fe200078e00ff */
[----:B------:R-:W-:Y:S02]  /*19150*/  UIADD3 UR21, -UR20, URZ, URZ ;  /* 0x0000003f14157290 */ /* 0x000fe4000fffe13f */
[----:B------:R-:W-:Y:S01]  /*19160*/  @UP2 UIMAD UR40, UR46, UR43, UR41 ;  /* 0x0000002b2e2822a4 */ /* 0x000fe2000f8e0229 */
[----:B------:R2:W-:Y:S01]  /*19170*/  STL [R1+0x270], R4 ;  /* 0x0002700401007387 */ /* 0x0005e20000100800 */
[----:B------:R-:W-:Y:S02]  /*19180*/  ULOP3.LUT UR34, UR35, UR34, URZ, 0xc0, !UPT ;  /* 0x0000002223227292 */ /* 0x000fe4000f8ec03f */
[----:B------:R-:W-:-:S02]  /*19190*/  UIMAD UR36, UR36, UR20, UR37 ;  /* 0x00000014242472a4 */ /* 0x000fc4000f8e0225 */
[----:B------:R-:W-:Y:S01]  /*191a0*/  UIMAD UR39, UR21, UR45, UR39 ;  /* 0x0000002d152772a4 */ /* 0x000fe2000f8e0227 */
[----:B------:R-:W-:Y:S02]  /*191b0*/  ULDC UR20, c[0x0][0x610] ;  /* 0x0001840000147ab9 */ /* 0x000fe40000000800 */
        /* <DEDUP_REMOVED lines=8> */
.L_x_421:
[----:B------:R-:W-:Y:S01]  /*19240*/  UIADD3 UR10, UR8, UR10, URZ ;  /* 0x0000000a080a7290 */ /* 0x000fe2000fffe03f */
[----:B------:R-:W-:Y:S01]  /*19250*/  LOP3.LUT P0, RZ, R0, 0xff, RZ, 0xc0, !PT ;  /* 0x000000ff00ff7812 */ /* 0x000fe2000780c0ff */
[----:B------:R-:W-:Y:S02]  /*19260*/  ULOP3.LUT UR12, UR12, 0x1, URZ, 0x3c, !UPT ;  /* 0x000000010c0c7892 */ /* 0x000fe4000f8e3c3f */
[----:B------:R-:W-:Y:S02]  /*19270*/  USHF.R.U32.HI UR20, URZ, 0x2, UR10 ;  /* 0x000000023f147899 */ /* 0x000fe4000801160a */
[----:B------:R-:W-:Y:S02]  /*19280*/  UISETP.GT.U32.AND UP0, UPT, UR10, 0x3, UPT ;  /* 0x000000030a00788c */ /* 0x000fe4000bf04070 */
[----:B------:R-:W-:Y:S02]  /*19290*/  ULOP3.LUT UR20, UR20, 0x1, URZ, 0xc0, !UPT ;  /* 0x0000000114147892 */ /* 0x000fe4000f8ec03f */
[----:B------:R-:W-:-:S02]  /*192a0*/  UISETP.LT.U32.AND UP0, UPT, UR8, 0x4, UP0 ;  /* 0x000000040800788c */ /* 0x000fc40008701070 */
[----:B------:R-:W-:Y:S02]  /*192b0*/  UISETP.NE.U32.AND UP1, UPT, UR20, 0x1, UPT ;  /* 0x000000011400788c */ /* 0x000fe4000bf25070 */
[----:B------:R-:W-:Y:S02]  /*192c0*/  USEL UR21, URZ, 0x1, !UP0 ;  /* 0x000000013f157887 */ /* 0x000fe4000c000000 */
[----:B------:R-:W-:Y:S02]  /*192d0*/  UISETP.GT.U32.AND UP1, UPT, UR8, 0x3, !UP1 ;  /* 0x000000030800788c */ /* 0x000fe4000cf24070 */
[----:B------:R-:W-:Y:S02]  /*192e0*/  ULOP3.LUT UR10, UR10, 0x3, URZ, 0xc0, !UPT ;  /* 0x000000030a0a7892 */ /* 0x000fe4000f8ec03f */
[----:B------:R-:W-:-:S04]  /*192f0*/  USEL UR20, URZ, 0x1, !UP1 ;  /* 0x000000013f147887 */ /* 0x000fc8000c800000 */
[----:B------:R-:W-:Y:S01]  /*19300*/  ULOP3.LUT UR16, UR20, UR16, UR21, 0x96, !UPT ;  /* 0x0000001014107292 */ /* 0x000fe2000f8e9615 */
[----:B------:R-:W-:Y:S11]  /*19310*/  @P0 BRA `(.L_x_424) ;  /* 0xfffffe8000b80947 */ /* 0x000ff6000383ffff */
[----:B------:R-:W-:Y:S05]  /*19320*/  EXIT ;  /* 0x000000000000794d */ /* 0x000fea0003800000 */
.L_x_12:
[----:B------:R-:W-:-:S08]  /*19330*/  ISETP.NE.AND P0, PT, RZ, UR10, PT ;  /* 0x0000000aff007c0c */ /* 0x000fd0000bf05270 */
[----:B01----:R-:W0:-:S00]  /*19340*/  USETMAXREG.DEALLOC.CTAPOOL 0x28 ;  /* 0x00000028000079c8 */ /* 0x003e0000080e0500 */
[----:B------:R-:W-:Y:S05]  /*19350*/  @P0 EXIT ;  /* 0x000000000000094d */ /* 0x000fea0003800000 */
[----:B0-----:R-:W-:Y:S01]  /*19360*/  LOP3.LUT P0, RZ, R3, 0xff, RZ, 0xc0, !PT ;  /* 0x000000ff03ff7812 */ /* 0x001fe2000780c0ff */
[----:B------:R-:W-:Y:S02]  /*19370*/  IMAD.MOV.U32 R8, RZ, RZ, 0x1 ;  /* 0x00000001ff087424 */ /* 0x000fe400078e00ff */
[----:B------:R-:W-:-:S10]  /*19380*/  IMAD.MOV.U32 R9, RZ, RZ, RZ ;  /* 0x000000ffff097224 */ /* 0x000fd400078e00ff */
[----:B------:R-:W-:Y:S05]  /*19390*/  @!P0 BRA `(.L_x_425) ;  /* 0x0000000c00508947 */ /* 0x000fea0003800000 */
[----:B------:R-:W-:Y:S01]  /*193a0*/  LOP3.LUT P0, RZ, R2, 0x1f, RZ, 0xc0, !PT ;  /* 0x0000001f02ff7812 */ /* 0x000fe2000780c0ff */
[----:B------:R-:W-:Y:S01]  /*193b0*/  ULDC UR13, c[0x0][0x658] ;  /* 0x00019600000d7ab9 */ /* 0x000fe20000000800 */
[----:B------:R-:W-:Y:S01]  /*193c0*/  UMOV UR8, 0xffffffff ;  /* 0xffffffff00087882 */ /* 0x000fe20000000000 */
[----:B------:R-:W-:Y:S01]  /*193d0*/  BSSY B0, `(.L_x_425) ;  /* 0x00000d0000007945 */ /* 0x000fe20003800000 */
[----:B------:R-:W-:Y:S01]  /*193e0*/  USHF.L.U32 UR8, UR8, UR13, URZ ;  /* 0x0000000d08087299 */ /* 0x000fe2000800063f */
[C---:B------:R-:W-:Y:S01]  /*193f0*/  ISETP.NE.AND P3, PT, R0.reuse, RZ, PT ;  /* 0x000000ff0000720c */ /* 0x040fe20003f65270 */
[----:B------:R-:W-:Y:S01]  /*19400*/  IMAD.MOV.U32 R8, RZ, RZ, 0x1 ;  /* 0x00000001ff087424 */ /* 0x000fe200078e00ff */
[----:B------:R-:W-:Y:S01]  /*19410*/  ISETP.NE.OR P0, PT, R0, RZ, !P0 ;  /* 0x000000ff0000720c */ /* 0x000fe20004705670 */
[----:B------:R-:W-:Y:S01]  /*19420*/  IMAD.MOV.U32 R0, RZ, RZ, 0x1 ;  /* 0x00000001ff007424 */ /* 0x000fe200078e00ff */
[----:B------:R-:W-:Y:S01]  /*19430*/  ULDC UR7, c[0x0][0x600] ;  /* 0x0001800000077ab9 */ /* 0x000fe20000000800 */
[----:B------:R-:W-:Y:S01]  /*19440*/  IMAD.MOV.U32 R9, RZ, RZ, RZ ;  /* 0x000000ffff097224 */ /* 0x000fe200078e00ff */
[----:B------:R-:W-:Y:S01]  /*19450*/  UMOV UR9, 0x1 ;  /* 0x0000000100097882 */ /* 0x000fe20000000000 */
[----:B------:R-:W-:-:S02]  /*19460*/  UIADD3 UR25, UR6, 0x1, URZ ;  /* 0x0000000106197890 */ /* 0x000fc4000fffe03f */
[----:B------:R-:W-:Y:S02]  /*19470*/  ULOP3.LUT UR24, UR4, 0x2, URZ, 0xfc, !UPT ;  /* 0x0000000204187892 */ /* 0x000fe4000f8efc3f */
[----:B------:R-:W-:Y:S02]  /*19480*/  UIADD3 UR7, UR7, -0x1, URZ ;  /* 0xffffffff07077890 */ /* 0x000fe4000fffe03f */
[----:B------:R-:W-:Y:S02]  /*19490*/  USHF.L.U32 UR13, UR9, UR13, URZ ;  /* 0x0000000d090d7299 */ /* 0x000fe4000800063f */
[----:B------:R-:W-:Y:S01]  /*194a0*/  ULOP3.LUT UR14, URZ, UR8, URZ, 0x33, !UPT ;  /* 0x000000083f0e7292 */ /* 0x000fe2000f8e333f */
[----:B------:R-:W-:-:S11]  /*194b0*/  ULDC.64 UR22, c[0x0][0x198] ;  /* 0x0000660000167ab9 */ /* 0x000fd60000000a00 */
.L_x_437:
[----:B------:R-:W-:-:S03]  /*194c0*/  UMOV UR8, 0xffffffff ;  /* 0xffffffff00087882 */ /* 0x000fc60000000000 */
[----:B01----:R-:W-:Y:S05]  /*194d0*/  BRA.DIV UR8, `(.L_x_426) ;  /* 0x00000012082c7947 */ /* 0x003fea000b800000 */
[----:B------:R-:W-:-:S13]  /*194e0*/  ELECT P1, URZ, PT ;  /* 0x00000000003f782f */ /* 0x000fda0003820000 */
.L_x_450:
[----:B------:R-:W0:Y:S01]  /*194f0*/  LDC R2, c[0x0][0x28c] ;  /* 0x0000a300ff027b82 */ /* 0x000e220000000800 */
[----:B------:R-:W-:Y:S01]  /*19500*/  BSSY B1, `(.L_x_427) ;  /* 0x000003b000017945 */ /* 0x000fe20003800000 */
[----:B0-----:R-:W-:-:S13]  /*19510*/  ISETP.LT.OR P1, PT, R2, 0x1, !P1 ;  /* 0x000000010200780c */ /* 0x001fda0004f21670 */
[----:B------:R-:W-:Y:S05]  /*19520*/  @P1 BRA `(.L_x_428) ;  /* 0x0000000000e01947 */ /* 0x000fea0003800000 */
[----:B------:R-:W2:Y:S04]  /*19530*/  LDL.LU R4, [R1+0x280] ;  /* 0x0002800001047983 */ /* 0x000ea80000300800 */
[----:B------:R-:W3:Y:S01]  /*19540*/  LDL.LU R3, [R1+0x27c] ;  /* 0x00027c0001037983 */ /* 0x000ee20000300800 */
[----:B------:R-:W-:Y:S02]  /*19550*/  IMAD.MOV.U32 R12, RZ, RZ, RZ ;  /* 0x000000ffff0c7224 */ /* 0x000fe400078e00ff */
[----:B------:R-:W-:Y:S02]  /*19560*/  IMAD.U32 R13, RZ, RZ, UR25 ;  /* 0x00000019ff0d7e24 */ /* 0x000fe4000f8e00ff */
[----:B------:R-:W-:Y:S02]  /*19570*/  IMAD.MOV.U32 R2, RZ, RZ, R8 ;  /* 0x000000ffff027224 */ /* 0x000fe400078e0008 */
[----:B--2---:R-:W-:-:S02]  /*19580*/  IMAD R6, R4, 0x180, RZ ;  /* 0x0000018004067824 */ /* 0x004fc400078e02ff */
[----:B---3--:R-:W-:Y:S02]  /*19590*/  IMAD.SHL.U32 R7, R3, 0x40, RZ ;  /* 0x0000004003077824 */ /* 0x008fe400078e00ff */
[----:B------:R-:W-:-:S07]  /*195a0*/  IMAD.MOV.U32 R3, RZ, RZ, R9 ;  /* 0x000000ffff037224 */ /* 0x000fce00078e0009 */
.L_x_432:
[----:B------:R-:W0:Y:S01]  /*195b0*/  S2R R5, SR_CgaCtaId ;  /* 0x0000000000057919 */ /* 0x000e220000008800 */
[----:B------:R-:W-:-:S04]  /*195c0*/  MOV R4, 0x400 ;  /* 0x0000040000047802 */ /* 0x000fc80000000f00 */
[----:B0-----:R-:W-:Y:S02]  /*195d0*/  LEA R10, R5, R4, 0x18 ;  /* 0x00000004050a7211 */ /* 0x001fe400078ec0ff */
[----:B------:R-:W-:Y:S01]  /*195e0*/  SHF.L.U32 R4, R2, 0x1f, RZ ;  /* 0x0000001f02047819 */ /* 0x000fe200000006ff */
[----:B------:R-:W0:Y:S02]  /*195f0*/  @!P3 LDC R5, c[0x0][0x500] ;  /* 0x00014000ff05bb82 */ /* 0x000e240000000800 */
[----:B------:R-:W-:-:S04]  /*19600*/  IMAD R11, R3, 0x8, R10 ;  /* 0x00000008030b7824 */ /* 0x000fc800078e020a */
[----:B------:R-:W1:Y:S02]  /*19610*/  SYNCS.PHASECHK.TRANS64.TRYWAIT P1, [R11+URZ+0x20], R4 ;  /* 0x000020040b0075a7 */ /* 0x000e64000802017f */
[----:B-1----:R-:W-:Y:S05]  /*19620*/  @!P1 BRA `(.L_x_429) ;  /* 0x0000000c00f89947 */ /* 0x002fea0003800000 */
.L_x_451:
[----:B------:R-:W-:Y:S01]  /*19630*/  UPRMT UR8, UR24, 0x9910, URZ ;  /* 0x0000991018087896 */ /* 0x000fe2000800003f */
[----:B0-----:R0:W-:Y:S03]  /*19640*/  @!P3 SYNCS.ARRIVE.TRANS64 RZ, [R11+URZ], R5 ;  /* 0x000000050bffb9a7 */ /* 0x0011e6000800003f */
[----:B------:R-:W-:-:S06]  /*19650*/  UISETP.NE.AND UP0, UPT, UR8, 0x2, UPT ;  /* 0x000000020800788c */ /* 0x000fcc000bf05270 */
[----:B------:R-:W-:-:S13]  /*19660*/  PLOP3.LUT P1, PT, PT, PT, UP0, 0x80, 0x0 ;  /* 0x000000000000781c */ /* 0x000fda0003f2f008 */
[----:B0-----:R-:W-:Y:S05]  /*19670*/  @P1 BRA `(.L_x_430) ;  /* 0x0000000000041947 */ /* 0x001fea0003800000 */
[----:B------:R-:W-:Y:S01]  /*19680*/  BPT.TRAP 0x1 ;  /* 0x000000040000795c */ /* 0x000fe20000300000 */
.L_x_430:
[----:B------:R-:W-:Y:S05]  /*19690*/  @P0 BRA `(.L_x_431) ;  /* 0x0000000000040947 */ /* 0x000fea0003800000 */
[----:B------:R-:W-:Y:S01]  /*196a0*/  BPT.TRAP 0x1 ;  /* 0x000000040000795c */ /* 0x000fe20000300000 */
.L_x_431:
[----:B------:R-:W2:Y:S01]  /*196b0*/  LDL R5, [R1+0x270] ;  /* 0x0002700001057983 */ /* 0x000ea20000100800 */
[--C-:B-1----:R-:W-:Y:S01]  /*196c0*/  IMAD R4, R3, 0x2000, R10.reuse ;  /* 0x0000200003047824 */ /* 0x102fe200078e020a */
[----:B------:R-:W-:Y:S01]  /*196d0*/  R2UR UR20, R7 ;  /* 0x00000000071472ca */ /* 0x000fe200000e0000 */
[----:B------:R-:W-:Y:S01]  /*196e0*/  IMAD R10, R3, 0xc000, R10 ;  /* 0x0000c000030a7824 */ /* 0x000fe200078e020a */
[----:B------:R-:W-:Y:S01]  /*196f0*/  R2UR UR9, R11 ;  /* 0x000000000b0972ca */ /* 0x000fe200000e0000 */
[----:B------:R-:W-:Y:S01]  /*19700*/  VIADD R13, R13, 0xffffffff ;  /* 0xffffffff0d0d7836 */ /* 0x000fe20000000000 */
[----:B------:R-:W-:Y:S01]  /*19710*/  R2UR UR8, R4 ;  /* 0x00000000040872ca */ /* 0x000fe200000e0000 */
[----:B------:R-:W-:Y:S01]  /*19720*/  UIADD3 UR16, UP0, UR22, 0xf0, URZ ;  /* 0x000000f016107890 */ /* 0x000fe2000ff1e03f */
[----:B------:R-:W-:Y:S01]  /*19730*/  R2UR UR11, R10 ;  /* 0x000000000a0b72ca */ /* 0x000fe200000e0000 */
[----:B------:R-:W-:Y:S01]  /*19740*/  UIADD3 UR28, UP1, UR22, 0x1f0, URZ ;  /* 0x000001f0161c7890 */ /* 0x000fe2000ff3e03f */
[----:B------:R-:W-:Y:S01]  /*19750*/  R2UR UR10, R12 ;  /* 0x000000000c0a72ca */ /* 0x000fe200000e0000 */
[----:B------:R-:W-:Y:S01]  /*19760*/  UIADD3.X UR17, URZ, UR23, URZ, UP0, !UPT ;  /* 0x000000173f117290 */ /* 0x000fe200087fe43f */
[----:B------:R-:W-:Y:S01]  /*19770*/  R2UR UR21, R6 ;  /* 0x00000000061572ca */ /* 0x000fe200000e0000 */
[----:B------:R-:W-:Y:S01]  /*19780*/  VIADD R3, R3, 0x1 ;  /* 0x0000000103037836 */ /* 0x000fe20000000000 */
[----:B------:R-:W-:Y:S01]  /*19790*/  ISETP.GT.AND P2, PT, R13, 0x1, PT ;  /* 0x000000010d00780c */ /* 0x000fe20003f44270 */
[----:B------:R-:W-:Y:S01]  /*197a0*/  UIADD3.X UR29, URZ, UR23, URZ, UP1, !UPT ;  /* 0x000000173f1d7290 */ /* 0x000fe20008ffe43f */
[----:B------:R-:W-:Y:S01]  /*197b0*/  VIADD R12, R12, 0x80 ;  /* 0x000000800c0c7836 */ /* 0x000fe20000000000 */
[----:B------:R-:W-:Y:S01]  /*197c0*/  UMOV UR18, 0x0 ;  /* 0x0000000000127882 */ /* 0x000fe20000000000 */
[----:B------:R-:W-:Y:S01]  /*197d0*/  UMOV UR19, 0x10000000 ;  /* 0x1000000000137882 */ /* 0x000fe20000000000 */
[----:B------:R-:W-:Y:S01]  /*197e0*/  UIADD3 UR8, UR8, 0x180, URZ ;  /* 0x0000018008087890 */ /* 0x000fe2000fffe03f */
[----:B------:R-:W-:Y:S01]  /*197f0*/  ISETP.NE.AND P1, PT, R3, 0x4, PT ;  /* 0x000000040300780c */ /* 0x000fe20003f25270 */
[----:B------:R-:W-:-:S03]  /*19800*/  UIADD3 UR15, UR11, 0x8180, URZ ;  /* 0x000081800b0f7890 */ /* 0x000fc6000fffe03f */
[----:B------:R-:W-:Y:S01]  /*19810*/  UMOV UR11, UR20 ;  /* 0x00000014000b7c82 */ /* 0x000fe20008000000 */
[----:B------:R-:W-:Y:S02]  /*19820*/  SEL R3, R3, RZ, P1 ;  /* 0x000000ff03037207 */ /* 0x000fe40000800000 */
[----:B--2---:R-:W-:Y:S02]  /*19830*/  R2UR UR12, R5 ;  /* 0x00000000050c72ca */ /* 0x004fe400000e0000 */
[----:B------:R-:W-:-:S04]  /*19840*/  SEL R5, RZ, 0x1, P1 ;  /* 0x00000001ff057807 */ /* 0x000fc80000800000 */
[----:B------:R-:W-:-:S07]  /*19850*/  LOP3.LUT R2, R2, R5, RZ, 0x3c, !PT ;  /* 0x0000000502027212 */ /* 0x000fce00078e3cff */
[----:B------:R0:W-:Y:S02]  /*19860*/  UTMALDG.3D [UR8], [UR16], desc[UR18] ;  /* 0x00001208100075b4 */ /* 0x0001e40008011000 */
[----:B0-----:R-:W-:Y:S01]  /*19870*/  UMOV UR8, UR15 ;  /* 0x0000000f00087c82 */ /* 0x001fe20008000000 */
[----:B------:R-:W-:Y:S02]  /*19880*/  UMOV UR11, UR21 ;  /* 0x00000015000b7c82 */ /* 0x000fe40008000000 */
[----:B------:R0:W-:Y:S02]  /*19890*/  UTMALDG.3D [UR8], [UR28], desc[UR18] ;  /* 0x000012081c0075b4 */ /* 0x0001e40008011000 */
[----:B0-----:R-:W-:Y:S05]  /*198a0*/  @P2 BRA `(.L_x_432) ;  /* 0xfffffffc00402947 */ /* 0x001fea000383ffff */
.L_x_428:
[----:B------:R-:W-:Y:S05]  /*198b0*/  BSYNC B1 ;  /* 0x0000000000017941 */ /* 0x000fea0003800000 */
.L_x_427:
[----:B------:R-:W2:Y:S01]  /*198c0*/  LDL.LU R15, [R1+0x274] ;  /* 0x00027400010f7983 */ /* 0x000ea20000300800 */
[----:B------:R-:W-:Y:S01]  /*198d0*/  LOP3.LUT P4, RZ, R0, 0xff, RZ, 0xc0, !PT ;  /* 0x000000ff00ff7812 */ /* 0x000fe2000788c0ff */
[----:B------:R-:W-:Y:S01]  /*198e0*/  VIADD R9, R9, UR6 ;  /* 0x0000000609097c36 */ /* 0x000fe20008000000 */
[----:B------:R-:W-:Y:S01]  /*198f0*/  ULDC.64 UR8, c[0x0][0x650] ;  /* 0x0001940000087ab9 */ /* 0x000fe20000000a00 */
[----:B------:R-:W3:Y:S01]  /*19900*/  LDL.LU R14, [R1+0x278] ;  /* 0x00027800010e7983 */ /* 0x000ee20000300800 */
[----:B------:R-:W-:Y:S01]  /*19910*/  IMAD.MOV.U32 R5, RZ, RZ, -0x1 ;  /* 0xffffffffff057424 */ /* 0x000fe200078e00ff */
[----:B------:R-:W-:Y:S01]  /*19920*/  BSSY B1, `(.L_x_433) ;  /* 0x0000078000017945 */ /* 0x000fe20003800000 */
[----:B------:R-:W-:Y:S01]  /*19930*/  SHF.R.U32.HI R0, RZ, 0x2, R9 ;  /* 0x00000002ff007819 */ /* 0x000fe20000011609 */
[----:B------:R-:W-:Y:S01]  /*19940*/  IMAD.MOV.U32 R4, RZ, RZ, -0x1 ;  /* 0xffffffffff047424 */ /* 0x000fe200078e00ff */
[----:B------:R-:W-:Y:S02]  /*19950*/  ISETP.GT.U32.AND P1, PT, R9, 0x3, PT ;  /* 0x000000030900780c */ /* 0x000fe40003f24070 */
[----:B------:R-:W-:-:S02]  /*19960*/  LOP3.LUT R0, R0, 0x1, RZ, 0xc0, !PT ;  /* 0x0000000100007812 */ /* 0x000fc400078ec0ff */
[----:B------:R-:W-:Y:S01]  /*19970*/  LOP3.LUT R9, R9, 0x3, RZ, 0xc0, !PT ;  /* 0x0000000309097812 */ /* 0x000fe200078ec0ff */
[----:B------:R-:W0:Y:S01]  /*19980*/  @P4 S2R R3, SR_CgaCtaId ;  /* 0x0000000000034919 */ /* 0x000e220000008800 */
[----:B------:R-:W-:Y:S02]  /*19990*/  @P4 MOV R2, 0x400 ;  /* 0x0000040000024802 */ /* 0x000fe40000000f00 */
[----:B------:R-:W-:Y:S02]  /*199a0*/  ISETP.NE.U32.AND P2, PT, R0, 0x1, PT ;  /* 0x000000010000780c */ /* 0x000fe40003f45070 */
[----:B0-----:R-:W-:Y:S01]  /*199b0*/  @P4 LEA R2, R3, R2, 0x18 ;  /* 0x0000000203024211 */ /* 0x001fe200078ec0ff */
[----:B------:R-:W-:-:S03]  /*199c0*/  IMAD.U32 R3, RZ, RZ, UR6 ;  /* 0x00000006ff037e24 */ /* 0x000fc6000f8e00ff */
[----:B------:R0:W-:Y:S02]  /*199d0*/  @P4 SYNCS.ARRIVE.TRANS64.A1T0 RZ, [R2+URZ+0x78], RZ ;  /* 0x000078ff02ff49a7 */ /* 0x0001e4000810003f */
[C---:B------:R-:W-:Y:S02]  /*199e0*/  ISETP.LT.U32.AND P1, PT, R3.reuse, 0x4, P1 ;  /* 0x000000040300780c */ /* 0x040fe40000f21070 */
[----:B------:R-:W-:Y:S02]  /*199f0*/  ISETP.GT.U32.AND P2, PT, R3, 0x3, !P2 ;  /* 0x000000030300780c */ /* 0x000fe40005744070 */
[----:B------:R-:W-:Y:S02]  /*19a00*/  SEL R3, RZ, 0x1, !P1 ;  /* 0x00000001ff037807 */ /* 0x000fe40004800000 */
[----:B------:R-:W-:Y:S02]  /*19a10*/  SEL R0, RZ, 0x1, !P2 ;  /* 0x00000001ff007807 */ /* 0x000fe40005000000 */
[----:B0-----:R-:W-:-:S02]  /*19a20*/  PRMT R2, RZ, 0x7610, R2 ;  /* 0x00007610ff027816 */ /* 0x001fc40000000002 */
[----:B------:R-:W-:Y:S01]  /*19a30*/  LOP3.LUT R8, R0, R8, R3, 0x96, !PT ;  /* 0x0000000800087212 */ /* 0x000fe200078e9603 */
[----:B------:R-:W-:Y:S01]  /*19a40*/  IMAD.MOV.U32 R3, RZ, RZ, -0x1 ;  /* 0xffffffffff037424 */ /* 0x000fe200078e00ff */
[----:B------:R-:W-:Y:S02]  /*19a50*/  PRMT R0, RZ, 0x7610, R0 ;  /* 0x00007610ff007816 */ /* 0x000fe40000000000 */
[----:B---3--:R-:W-:-:S04]  /*19a60*/  IADD3 R14, P4, R14, UR26, RZ ;  /* 0x0000001a0e0e7c10 */ /* 0x008fc8000ff9e0ff */
[----:B--2---:R-:W-:Y:S01]  /*19a70*/  IADD3.X R15, R15, UR5, RZ, P4, !PT ;  /* 0x000000050f0f7c10 */ /* 0x004fe2000a7fe4ff */
[----:B------:R0:W-:Y:S01]  /*19a80*/  STL [R1+0x278], R14 ;  /* 0x0002780e01007387 */ /* 0x0001e20000100800 */
[----:B------:R-:W-:-:S03]  /*19a90*/  ISETP.GE.U32.AND P4, PT, R14, UR8, PT ;  /* 0x000000080e007c0c */ /* 0x000fc6000bf86070 */
[----:B------:R0:W-:Y:S01]  /*19aa0*/  STL [R1+0x274], R15 ;  /* 0x0002740f01007387 */ /* 0x0001e20000100800 */
[----:B------:R-:W-:-:S03]  /*19ab0*/  ISETP.GE.U32.AND.EX P1, PT, R15, UR9, PT, P4 ;  /* 0x000000090f007c0c */ /* 0x000fc6000bf26140 */
[----:B------:R0:W-:Y:S04]  /*19ac0*/  STL [R1+0x27c], R5 ;  /* 0x00027c0501007387 */ /* 0x0001e80000100800 */
[----:B------:R0:W-:Y:S04]  /*19ad0*/  STL [R1+0x280], R4 ;  /* 0x0002800401007387 */ /* 0x0001e80000100800 */
[----:B------:R0:W-:Y:S02]  /*19ae0*/  STL [R1+0x270], R3 ;  /* 0x0002700301007387 */ /* 0x0001e40000100800 */
[----:B------:R-:W-:Y:S05]  /*19af0*/  @P1 BRA `(.L_x_434) ;  /* 0x0000000400681947 */ /* 0x000fea0003800000 */
[----:B------:R-:W0:Y:S01]  /*19b00*/  S2UR UR8, SR_CTAID.X ;  /* 0x00000000000879c3 */ /* 0x000e220000002500 */
[----:B------:R-:W-:Y:S01]  /*19b10*/  ULDC.64 UR10, c[0x0][0x628] ;  /* 0x00018a00000a7ab9 */ /* 0x000fe20000000a00 */
[----:B------:R-:W-:Y:S01]  /*19b20*/  ULDC UR9, c[0x0][0x150] ;  /* 0x0000540000097ab9 */ /* 0x000fe20000000800 */
[----:B------:R-:W-:Y:S01]  /*19b30*/  ISETP.NE.U32.AND P1, PT, RZ, UR10, PT ;  /* 0x0000000aff007c0c */ /* 0x000fe2000bf25070 */
[----:B------:R-:W-:Y:S01]  /*19b40*/  ULDC UR12, c[0x0][0x630] ;  /* 0x00018c00000c7ab9 */ /* 0x000fe20000000800 */
[----:B------:R-:W-:Y:S01]  /*19b50*/  ULDC UR16, c[0x0][0x154] ;  /* 0x0000550000107ab9 */ /* 0x000fe20000000800 */
[----:B------:R-:W-:Y:S01]  /*19b60*/  IMAD.MOV.U32 R2, RZ, RZ, R14 ;  /* 0x000000ffff027224 */ /* 0x000fe200078e000e */
[----:B------:R-:W-:Y:S01]  /*19b70*/  ISETP.NE.AND.EX P1, PT, RZ, UR11, PT, P1 ;  /* 0x0000000bff007c0c */ /* 0x000fe2000bf25310 */
[----:B------:R-:W1:Y:S01]  /*19b80*/  S2UR UR15, SR_CTAID.Y ;  /* 0x00000000000f79c3 */ /* 0x000e620000002600 */
[----:B0-----:R-:W-:-:S05]  /*19b90*/  I2FP.F32.U32 R3, UR8 ;  /* 0x0000000800037c45 */ /* 0x001fca0008201000 */
[----:B------:R-:W-:Y:S01]  /*19ba0*/  FMUL R12, R3, UR9 ;  /* 0x00000009030c7c20 */ /* 0x000fe20008400000 */
[----:B------:R-:W-:-:S05]  /*19bb0*/  IMAD.MOV.U32 R3, RZ, RZ, R15 ;  /* 0x000000ffff037224 */ /* 0x000fca00078e000f */
[----:B------:R-:W-:Y:S05]  /*19bc0*/  @!P1 BRA `(.L_x_435) ;  /* 0x0000000000289947 */ /* 0x000fea0003800000 */
[----:B------:R-:W-:Y:S02]  /*19bd0*/  ULDC UR9, c[0x0][0x634] ;  /* 0x00018d0000097ab9 */ /* 0x000fe40000000800 */
[----:B------:R-:W-:-:S05]  /*19be0*/  IADD3 R7, P1, R14, UR9, RZ ;  /* 0x000000090e077c10 */ /* 0x000fca000ff3e0ff */
[----:B------:R-:W-:-:S04]  /*19bf0*/  IMAD.X R11, RZ, RZ, R15, P1 ;  /* 0x000000ffff0b7224 */ /* 0x000fc800008e060f */
[----:B------:R-:W-:-:S04]  /*19c00*/  IMAD.WIDE.U32 R4, R11, UR10, RZ ;  /* 0x0000000a0b047c25 */ /* 0x000fc8000f8e00ff */
[----:B------:R-:W-:-:S04]  /*19c10*/  IMAD.WIDE.U32 R4, P1, R7, UR11, R4 ;  /* 0x0000000b07047c25 */ /* 0x000fc8000f820004 */
[----:B------:R-:W-:-:S04]  /*19c20*/  IMAD.WIDE.U32 R6, R7, UR10, RZ ;  /* 0x0000000a07067c25 */ /* 0x000fc8000f8e00ff */
[----:B------:R-:W-:Y:S01]  /*19c30*/  IMAD.X R3, RZ, RZ, RZ, P1 ;  /* 0x000000ffff037224 */ /* 0x000fe200008e06ff */
[----:B------:R-:W-:Y:S01]  /*19c40*/  IADD3 RZ, P1, R7, R4, RZ ;  /* 0x0000000407ff7210 */ /* 0x000fe20007f3e0ff */
[----:B------:R-:W-:-:S04]  /*19c50*/  IMAD.MOV.U32 R2, RZ, RZ, R5 ;  /* 0x000000ffff027224 */ /* 0x000fc800078e0005 */
[----:B------:R-:W-:-:S08]  /*19c60*/  IMAD.WIDE.U32.X R2, R11, UR11, R2, P1 ;  /* 0x0000000b0b027c25 */ /* 0x000fd000088e0402 */
.L_x_435:
[--C-:B------:R-:W-:Y:S01]  /*19c70*/  SHF.R.U64 R10, R2, UR12, R3.reuse ;  /* 0x0000000c020a7c19 */ /* 0x100fe20008001203 */
[----:B------:R-:W0:Y:S01]  /*19c80*/  F2I.U32.TRUNC.NTZ R12, R12 ;  /* 0x0000000c000c7305 */ /* 0x000e22000020f000 */
[----:B------:R-:W-:Y:S01]  /*19c90*/  SHF.R.U32.HI R2, RZ, UR12, R3 ;  /* 0x0000000cff027c19 */ /* 0x000fe20008011603 */
[----:B------:R-:W-:Y:S01]  /*19ca0*/  ULDC.64 UR10, c[0x0][0x620] ;  /* 0x00018800000a7ab9 */ /* 0x000fe20000000a00 */
[----:B------:R-:W-:Y:S01]  /*19cb0*/  IADD3 R5, P1, RZ, -R10, RZ ;  /* 0x8000000aff057210 */ /* 0x000fe20007f3e0ff */
[----:B------:R-:W-:Y:S01]  /*19cc0*/  IMAD.MOV.U32 R3, RZ, RZ, R15 ;  /* 0x000000ffff037224 */ /* 0x000fe200078e000f */
[----:B-1----:R-:W-:Y:S01]  /*19cd0*/  I2FP.F32.U32 R4, UR15 ;  /* 0x0000000f00047c45 */ /* 0x002fe20008201000 */
[----:B------:R-:W-:Y:S01]  /*19ce0*/  ULDC UR12, c[0x0][0x658] ;  /* 0x00019600000c7ab9 */ /* 0x000fe20000000800 */
[----:B------:R-:W-:Y:S01]  /*19cf0*/  ULDC UR18, c[0x0][0x648] ;  /* 0x0001920000127ab9 */ /* 0x000fe20000000800 */
[----:B------:R-:W-:Y:S02]  /*19d00*/  IMAD.X R2, RZ, RZ, ~R2, P1 ;  /* 0x000000ffff027224 */ /* 0x000fe400008e0e02 */
[----:B------:R-:W-:Y:S01]  /*19d10*/  FMUL R6, R4, UR16 ;  /* 0x0000001004067c20 */ /* 0x000fe20008400000 */
[----:B------:R-:W-:Y:S01]  /*19d20*/  ULDC.64 UR16, c[0x0][0x640] ;  /* 0x0001900000107ab9 */ /* 0x000fe20000000a00 */
[----:B------:R-:W-:Y:S01]  /*19d30*/  IMAD R4, R2, UR10, RZ ;  /* 0x0000000a02047c24 */ /* 0x000fe2000f8e02ff */
[----:B------:R-:W-:Y:S01]  /*19d40*/  ISETP.NE.U32.AND P1, PT, RZ, UR16, PT ;  /* 0x00000010ff007c0c */ /* 0x000fe2000bf25070 */
[----:B------:R-:W-:Y:S01]  /*19d50*/  IMAD.MOV.U32 R2, RZ, RZ, R14 ;  /* 0x000000ffff027224 */ /* 0x000fe200078e000e */
[----:B0-----:R-:W-:Y:S01]  /*19d60*/  R2UR UR9, R12 ;  /* 0x000000000c0972ca */ /* 0x001fe200000e0000 */
[----:B------:R-:W0:Y:S01]  /*19d70*/  LDC R14, c[0x0][0x610] ;  /* 0x00018400ff0e7b82 */ /* 0x000e220000000800 */
[----:B------:R-:W1:Y:S01]  /*19d80*/  F2I.U32.TRUNC.NTZ R6, R6 ;  /* 0x0000000600067305 */ /* 0x000e62000020f000 */
[----:B------:R-:W-:Y:S01]  /*19d90*/  IMAD.WIDE.U32 R2, R5, UR10, R2 ;  /* 0x0000000a05027c25 */ /* 0x000fe2000f8e0002 */
[----:B------:R-:W-:Y:S01]  /*19da0*/  ULDC UR10, c[0x0][0x618] ;  /* 0x00018600000a7ab9 */ /* 0x000fe20000000800 */
[----:B------:R-:W-:-:S02]  /*19db0*/  ISETP.NE.AND.EX P1, PT, RZ, UR17, PT, P1 ;  /* 0x00000011ff007c0c */ /* 0x000fc4000bf25310 */
[----:B------:R-:W-:-:S04]  /*19dc0*/  IMAD R5, R5, UR11, R4 ;  /* 0x0000000b05057c24 */ /* 0x000fc8000f8e0204 */
[----:B------:R-:W-:-:S05]  /*19dd0*/  IMAD.IADD R3, R3, 0x1, R5 ;  /* 0x0000000103037824 */ /* 0x000fca00078e0205 */
[--C-:B------:R-:W-:Y:S02]  /*19de0*/  SHF.R.U64 R12, R2, UR10, R3.reuse ;  /* 0x0000000a020c7c19 */ /* 0x100fe40008001203 */
[----:B------:R-:W-:Y:S01]  /*19df0*/  SHF.R.U32.HI R3, RZ, UR10, R3 ;  /* 0x0000000aff037c19 */ /* 0x000fe20008011603 */
[----:B------:R-:W-:Y:S01]  /*19e00*/  ULDC UR10, c[0x0][0x608] ;  /* 0x00018200000a7ab9 */ /* 0x000fe20000000800 */
[----:B-1----:R-:W-:Y:S02]  /*19e10*/  R2UR UR11, R6 ;  /* 0x00000000060b72ca */ /* 0x002fe400000e0000 */
[--C-:B------:R-:W-:Y:S02]  /*19e20*/  SHF.R.U64 R13, R12, UR10, R3.reuse ;  /* 0x0000000a0c0d7c19 */ /* 0x100fe40008001203 */
[----:B------:R-:W-:Y:S01]  /*19e30*/  SHF.R.U32.HI R2, RZ, UR10, R3 ;  /* 0x0000000aff027c19 */ /* 0x000fe20008011603 */
[----:B------:R-:W-:-:S03]  /*19e40*/  UIADD3 UR10, -UR9, URZ, URZ ;  /* 0x0000003f090a7290 */ /* 0x000fc6000fffe13f */
[--C-:B------:R-:W-:Y:S01]  /*19e50*/  SHF.R.U64 R15, R13, UR12, R2.reuse ;  /* 0x0000000c0d0f7c19 */ /* 0x100fe20008001202 */
[----:B------:R-:W-:Y:S01]  /*19e60*/  ULDC UR9, c[0x0][0x144] ;  /* 0x0000510000097ab9 */ /* 0x000fe20000000800 */
[----:B------:R-:W-:-:S03]  /*19e70*/  SHF.R.U32.HI R3, RZ, UR12, R2 ;  /* 0x0000000cff037c19 */ /* 0x000fc60008011602 */
[----:B------:R-:W-:Y:S01]  /*19e80*/  IMAD.MOV.U32 R2, RZ, RZ, R15 ;  /* 0x000000ffff027224 */ /* 0x000fe200078e000f */
[----:B------:R-:W-:Y:S06]  /*19e90*/  @!P1 BRA `(.L_x_436) ;  /* 0x0000000000289947 */ /* 0x000fec0003800000 */
        /* <DEDUP_REMOVED lines=10> */
.L_x_436:
[----:B------:R-:W-:Y:S01]  /*19f40*/  UIADD3 UR11, -UR11, URZ, URZ ;  /* 0x0000003f0b0b7290 */ /* 0x000fe2000fffe13f */
[----:B------:R-:W-:Y:S01]  /*19f50*/  SHF.R.U64 R3, R2, UR18, R3 ;  /* 0x0000001202037c19 */ /* 0x000fe20008001203 */
[----:B------:R-:W-:Y:S01]  /*19f60*/  UIMAD UR8, UR9, UR10, UR8 ;  /* 0x0000000a090872a4 */ /* 0x000fe2000f8e0208 */
[----:B------:R-:W-:Y:S01]  /*19f70*/  LOP3.LUT R2, R13, UR14, RZ, 0xc0, !PT ;  /* 0x0000000e0d027c12 */ /* 0x000fe2000f8ec0ff */
[----:B------:R-:W-:Y:S01]  /*19f80*/  IMAD.MOV.U32 R6, RZ, RZ, 0x1 ;  /* 0x00000001ff067424 */ /* 0x000fe200078e00ff */
[----:B------:R-:W-:Y:S01]  /*19f90*/  ULDC UR9, c[0x0][0x148] ;  /* 0x0000520000097ab9 */ /* 0x000fe20000000800 */
[----:B------:R-:W-:Y:S01]  /*19fa0*/  IMAD.MOV R4, RZ, RZ, -R3 ;  /* 0x000000ffff047224 */ /* 0x000fe200078e0a03 */
[----:B------:R-:W-:Y:S01]  /*19fb0*/  @UP2 UIMAD UR8, UR9, UR11, UR15 ;  /* 0x0000000b090822a4 */ /* 0x000fe2000f8e020f */
[----:B------:R-:W-:Y:S01]  /*19fc0*/  IMAD R3, R3, UR13, R2 ;  /* 0x0000000d03037c24 */ /* 0x000fe2000f8e0202 */
[----:B------:R-:W-:Y:S01]  /*19fd0*/  LOP3.LUT R5, R12, UR7, RZ, 0xc0, !PT ;  /* 0x000000070c057c12 */ /* 0x000fe2000f8ec0ff */
[----:B------:R-:W-:Y:S01]  /*19fe0*/  ULDC UR9, c[0x0][0x638] ;  /* 0x00018e0000097ab9 */ /* 0x000fe20000000800 */
[----:B------:R-:W-:Y:S01]  /*19ff0*/  PLOP3.LUT P1, PT, PT, PT, UP2, 0x80, 0x0 ;  /* 0x000000000000781c */ /* 0x000fe20003f2f028 */
[----:B------:R-:W-:-:S02]  /*1a000*/  IMAD R2, R4, UR9, R15 ;  /* 0x0000000904027c24 */ /* 0x000fc4000f8e020f */
[----:B0-----:R-:W-:Y:S01]  /*1a010*/  IMAD R3, R3, R14, UR8 ;  /* 0x0000000803037e24 */ /* 0x001fe2000f8e020e */
[----:B------:R-:W-:Y:S02]  /*1a020*/  ULDC UR8, c[0x0][0x600] ;  /* 0x0001800000087ab9 */ /* 0x000fe40000000800 */
[----:B------:R-:W-:Y:S01]  /*1a030*/  IMAD R4, R2, UR8, R5 ;  /* 0x0000000802047c24 */ /* 0x000fe2000f8e0205 */
[----:B------:R-:W-:-:S04]  /*1a040*/  PRMT R2, R6, 0x7610, R2 ;  /* 0x0000761006027816 */ /* 0x000fc80000000002 */
[----:B------:R-:W-:Y:S02]  /*1a050*/  SEL R5, R4, R3, !P1 ;  /* 0x0000000304057207 */ /* 0x000fe40004800000 */
[----:B------:R-:W-:-:S03]  /*1a060*/  SEL R3, R3, R4, !P1 ;  /* 0x0000000403037207 */ /* 0x000fc60004800000 */
[----:B------:R1:W-:Y:S04]  /*1a070*/  STL [R1+0x280], R5 ;  /* 0x0002800501007387 */ /* 0x0003e80000100800 */
[----:B------:R1:W-:Y:S04]  /*1a080*/  STL [R1+0x270], R10 ;  /* 0x0002700a01007387 */ /* 0x0003e80000100800 */
[----:B------:R1:W-:Y:S02]  /*1a090*/  STL [R1+0x27c], R3 ;  /* 0x00027c0301007387 */ /* 0x0003e40000100800 */
.L_x_434:
[----:B------:R-:W-:Y:S05]  /*1a0a0*/  BSYNC B1 ;  /* 0x0000000000017941 */ /* 0x000fea0003800000 */
.L_x_433:
[----:B------:R-:W-:-:S13]  /*1a0b0*/  LOP3.LUT P1, RZ, R2, 0xff, RZ, 0xc0, !PT ;  /* 0x000000ff02ff7812 */ /* 0x000fda000782c0ff */
[----:B------:R-:W-:Y:S05]  /*1a0c0*/  @P1 BRA `(.L_x_437) ;  /* 0xfffffff000fc1947 */ /* 0x000fea000383ffff */
[----:B------:R-:W-:Y:S05]  /*1a0d0*/  BSYNC B0 ;  /* 0x0000000000007941 */ /* 0x000fea0003800000 */
.L_x_425:
[----:B------:R-:W-:-:S03]  /*1a0e0*/  UMOV UR8, 0xffffffff ;  /* 0xffffffff00087882 */ /* 0x000fc60000000000 */
[----:B------:R-:W-:Y:S05]  /*1a0f0*/  BRA.DIV UR8, `(.L_x_438) ;  /* 0x0000000608587947 */ /* 0x000fea000b800000 */
[----:B------:R-:W-:-:S13]  /*1a100*/  ELECT P0, URZ, PT ;  /* 0x00000000003f782f */ /* 0x000fda0003800000 */
.L_x_454:
[----:B------:R-:W-:Y:S04]  /*1a110*/  BSSY B0, `(.L_x_439) ;  /* 0x000002c000007945 */ /* 0x000fe80003800000 */
[----:B------:R-:W-:Y:S05]  /*1a120*/  @!P0 BRA `(.L_x_440) ;  /* 0x0000000000a88947 */ /* 0x000fea0003800000 */
[----:B------:R-:W-:-:S04]  /*1a130*/  ULOP3.LUT UR8, UR4, 0x2, URZ, 0xfc, !UPT ;  /* 0x0000000204087892 */ /* 0x000fc8000f8efc3f */
[----:B------:R-:W-:-:S06]  /*1a140*/  UISETP.NE.AND UP0, UPT, UR8, 0x3, UPT ;  /* 0x000000030800788c */ /* 0x000fcc000bf05270 */
[----:B------:R-:W-:-:S13]  /*1a150*/  PLOP3.LUT P0, PT, PT, PT, UP0, 0x80, 0x0 ;  /* 0x000000000000781c */ /* 0x000fda0003f0f008 */
[----:B------:R-:W-:Y:S05]  /*1a160*/  @!P0 BRA `(.L_x_441) ;  /* 0x0000000000048947 */ /* 0x000fea0003800000 */
[----:B------:R-:W-:Y:S01]  /*1a170*/  BPT.TRAP 0x1 ;  /* 0x000000040000795c */ /* 0x000fe20000300000 */
.L_x_441:
[----:B01----:R-:W0:Y:S01]  /*1a180*/  S2R R3, SR_CgaCtaId ;  /* 0x0000000000037919 */ /* 0x003e220000008800 */
[----:B------:R-:W-:Y:S02]  /*1a190*/  MOV R0, 0x400 ;  /* 0x0000040000007802 */ /* 0x000fe40000000f00 */
[----:B------:R-:W-:Y:S02]  /*1a1a0*/  SHF.L.U32 R2, R8, 0x1f, RZ ;  /* 0x0000001f08027819 */ /* 0x000fe400000006ff */
[----:B0-----:R-:W-:-:S05]  /*1a1b0*/  LEA R0, R3, R0, 0x18 ;  /* 0x0000000003007211 */ /* 0x001fca00078ec0ff */
[----:B------:R-:W-:-:S04]  /*1a1c0*/  VIADD R0, R0, 0x20 ;  /* 0x0000002000007836 */ /* 0x000fc80000000000 */
[C---:B------:R-:W-:Y:S02]  /*1a1d0*/  IMAD R5, R9.reuse, 0x8, R0 ;  /* 0x0000000809057824 */ /* 0x040fe400078e0200 */
[----:B------:R-:W-:Y:S02]  /*1a1e0*/  VIADD R9, R9, 0x1 ;  /* 0x0000000109097836 */ /* 0x000fe40000000000 */
[----:B------:R-:W0:Y:S03]  /*1a1f0*/  SYNCS.PHASECHK.TRANS64.TRYWAIT P0, [R5+URZ], R2 ;  /* 0x00000002050075a7 */ /* 0x000e26000800017f */
[----:B------:R-:W-:-:S04]  /*1a200*/  ISETP.NE.AND P1, PT, R9, 0x4, PT ;  /* 0x000000040900780c */ /* 0x000fc80003f25270 */
[----:B------:R-:W-:Y:S02]  /*1a210*/  SEL R3, RZ, 0x1, P1 ;  /* 0x00000001ff037807 */ /* 0x000fe40000800000 */
[----:B------:R-:W-:Y:S02]  /*1a220*/  SEL R9, R9, RZ, P1 ;  /* 0x000000ff09097207 */ /* 0x000fe40000800000 */
[----:B------:R-:W-:-:S03]  /*1a230*/  LOP3.LUT R8, R8, R3, RZ, 0x3c, !PT ;  /* 0x0000000308087212 */ /* 0x000fc600078e3cff */
[----:B------:R-:W-:Y:S01]  /*1a240*/  IMAD R7, R9, 0x8, R0 ;  /* 0x0000000809077824 */ /* 0x000fe200078e0200 */
[----:B------:R-:W-:Y:S01]  /*1a250*/  SHF.L.U32 R4, R8, 0x1f, RZ ;  /* 0x0000001f08047819 */ /* 0x000fe200000006ff */
[----:B0-----:R-:W-:Y:S06]  /*1a260*/  @!P0 BRA `(.L_x_442) ;  /* 0x0000000400208947 */ /* 0x001fec0003800000 */
.L_x_455:
[----:B------:R-:W1:Y:S01]  /*1a270*/  SYNCS.PHASECHK.TRANS64.TRYWAIT P0, [R7+URZ], R4 ;  /* 0x00000004070075a7 */ /* 0x000e62000800017f */
[----:B0-----:R-:W-:-:S05]  /*1a280*/  VIADD R2, R9, 0x1 ;  /* 0x0000000109027836 */ /* 0x001fca0000000000 */
[----:B------:R-:W-:-:S04]  /*1a290*/  ISETP.NE.AND P1, PT, R2, 0x4, PT ;  /* 0x000000040200780c */ /* 0x000fc80003f25270 */
[----:B------:R-:W-:Y:S02]  /*1a2a0*/  SEL R3, RZ, 0x1, P1 ;  /* 0x00000001ff037807 */ /* 0x000fe40000800000 */
[----:B------:R-:W-:Y:S02]  /*1a2b0*/  SEL R9, R2, RZ, P1 ;  /* 0x000000ff02097207 */ /* 0x000fe40000800000 */
[----:B------:R-:W-:-:S03]  /*1a2c0*/  LOP3.LUT R11, R8, R3, RZ, 0x3c, !PT ;  /* 0x00000003080b7212 */ /* 0x000fc600078e3cff */
[----:B------:R-:W-:Y:S01]  /*1a2d0*/  IMAD R6, R9, 0x8, R0 ;  /* 0x0000000809067824 */ /* 0x000fe200078e0200 */
[----:B------:R-:W-:Y:S01]  /*1a2e0*/  SHF.L.U32 R5, R11, 0x1f, RZ ;  /* 0x0000001f0b057819 */ /* 0x000fe200000006ff */
[----:B-1----:R-:W-:Y:S06]  /*1a2f0*/  @!P0 BRA `(.L_x_443) ;  /* 0x0000000400108947 */ /* 0x002fec0003800000 */
.L_x_456:
[----:B------:R-:W1:Y:S01]  /*1a300*/  SYNCS.PHASECHK.TRANS64.TRYWAIT P0, [R6+URZ], R5 ;  /* 0x00000005060075a7 */ /* 0x000e62000800017f */
[----:B------:R-:W-:-:S05]  /*1a310*/  VIADD R2, R9, 0x1 ;  /* 0x0000000109027836 */ /* 0x000fca0000000000 */
[----:B------:R-:W-:-:S04]  /*1a320*/  ISETP.NE.AND P1, PT, R2, 0x4, PT ;  /* 0x000000040200780c */ /* 0x000fc80003f25270 */
[----:B0-----:R-:W-:Y:S02]  /*1a330*/  SEL R4, RZ, 0x1, P1 ;  /* 0x00000001ff047807 */ /* 0x001fe40000800000 */
[----:B------:R-:W-:Y:S02]  /*1a340*/  SEL R3, R2, RZ, P1 ;  /* 0x000000ff02037207 */ /* 0x000fe40000800000 */
[----:B------:R-:W-:Y:S01]  /*1a350*/  LOP3.LUT R4, R11, R4, RZ, 0x3c, !PT ;  /* 0x000000040b047212 */ /* 0x000fe200078e3cff */
[----:B-1----:R-:W-:Y:S06]  /*1a360*/  @!P0 BRA `(.L_x_444) ;  /* 0x0000000400088947 */ /* 0x002fec0003800000 */
.L_x_457:
[----:B------:R-:W-:Y:S01]  /*1a370*/  IMAD R3, R3, 0x8, R0 ;  /* 0x0000000803037824 */ /* 0x000fe200078e0200 */
[----:B------:R-:W-:-:S07]  /*1a380*/  SHF.L.U32 R0, R4, 0x1f, RZ ;  /* 0x0000001f04007819 */ /* 0x000fce00000006ff */
.L_x_445:
[----:B-1----:R1:W2:Y:S02]  /*1a390*/  SYNCS.PHASECHK.TRANS64.TRYWAIT P0, [R3+URZ], R0 ;  /* 0x00000000030075a7 */ /* 0x0022a4000800017f */
[----:B--2---:R-:W-:Y:S05]  /*1a3a0*/  @!P0 NANOSLEEP.SYNCS 0x989680 ;  /* 0x009896800000895d */ /* 0x004fea0003900000 */
[----:B------:R-:W2:Y:S02]  /*1a3b0*/  @!P0 SYNCS.PHASECHK.TRANS64 P0, [R3+URZ], R0 ;  /* 0x00000000030085a7 */ /* 0x000ea4000800007f */
[----:B--2---:R-:W-:Y:S05]  /*1a3c0*/  @!P0 BRA `(.L_x_445) ;  /* 0xfffffffc00f08947 */ /* 0x004fea000383ffff */
.L_x_440:
[----:B------:R-:W-:Y:S05]  /*1a3d0*/  BSYNC B0 ;  /* 0x0000000000007941 */ /* 0x000fea0003800000 */
.L_x_439:
[----:B------:R-:W-:Y:S05]  /*1a3e0*/  EXIT ;  /* 0x000000000000794d */ /* 0x000fea0003800000 */
.L_x_14:
[----:B0-----:R-:W-:-:S04]  /*1a3f0*/  IMAD.U32 R3, RZ, RZ, UR13 ;  /* 0x0000000dff037e24 */ /* 0x001fc8000f8e00ff */
[----:B------:R0:W1:Y:S03]  /*1a400*/  SYNCS.PHASECHK.TRANS64.TRYWAIT P0, [R3+URZ+-0x8], R0 ;  /* 0xfffff800030075a7 */ /* 0x000066000800017f */
[----:B-1----:R-:W-:Y:S05]  /*1a410*/  @!P0 NANOSLEEP.SYNCS 0x989680 ;  /* 0x009896800000895d */ /* 0x002fea0003900000 */
[----:B------:R-:W1:Y:S02]  /*1a420*/  @!P0 SYNCS.PHASECHK.TRANS64 P0, [R3+URZ+-0x8], R0 ;  /* 0xfffff800030085a7 */ /* 0x000e64000800007f */
[----:B-1----:R-:W-:Y:S05]  /*1a430*/  @!P0 BRA `(.L_x_14) ;  /* 0xfffffffc00ec8947 */ /* 0x002fea000383ffff */
[----:B------:R-:W-:Y:S05]  /*1a440*/  BRA `(.L_x_446) ;  /* 0xfffffe70008c7947 */ /* 0x000fea000383ffff */
.L_x_19:
[----:B--2---:R-:W-:-:S04]  /*1a450*/  IMAD.U32 R3, RZ, RZ, UR20 ;  /* 0x00000014ff037e24 */ /* 0x004fc8000f8e00ff */
[----:B------:R2:W3:Y:S03]  /*1a460*/  SYNCS.PHASECHK.TRANS64.TRYWAIT P0, [R3+URZ], R0 ;  /* 0x00000000030075a7 */ /* 0x0004e6000800017f */
[----:B---3--:R-:W-:Y:S05]  /*1a470*/  @!P0 NANOSLEEP.SYNCS 0x989680 ;  /* 0x009896800000895d */ /* 0x008fea0003900000 */
[----:B------:R-:W3:Y:S02]  /*1a480*/  @!P0 SYNCS.PHASECHK.TRANS64 P0, [R3+URZ], R0 ;  /* 0x00000000030085a7 */ /* 0x000ee4000800007f */
[----:B---3--:R-:W-:Y:S05]  /*1a490*/  @!P0 BRA `(.L_x_19) ;  /* 0xfffffffc00ec8947 */ /* 0x008fea000383ffff */
[----:B------:R-:W-:Y:S05]  /*1a4a0*/  BRA `(.L_x_18) ;  /* 0xfffffe8000f47947 */ /* 0x000fea000383ffff */
.L_x_25:
[----:B-----5:R4:W-:Y:S02]  /*1a4b0*/  STL [R1+0x298], R0 ;  /* 0x0002980001007387 */ /* 0x0209e40000100800 */
[----:B----4-:R-:W-:-:S04]  /*1a4c0*/  IMAD.U32 R0, RZ, RZ, UR22 ;  /* 0x00000016ff007e24 */ /* 0x010fc8000f8e00ff */
[----:B------:R4:W0:Y:S03]  /*1a4d0*/  SYNCS.PHASECHK.TRANS64.TRYWAIT P0, [R0+URZ], R229 ;  /* 0x000000e5000075a7 */ /* 0x000826000800017f */
[----:B0-----:R-:W-:Y:S05]  /*1a4e0*/  @!P0 NANOSLEEP.SYNCS 0x989680 ;  /* 0x009896800000895d */ /* 0x001fea0003900000 */
[----:B------:R4:W0:Y:S02]  /*1a4f0*/  @!P0 SYNCS.PHASECHK.TRANS64 P0, [R0+URZ], R229 ;  /* 0x000000e5000085a7 */ /* 0x000824000800007f */
[----:B----4-:R4:W5:Y:S02]  /*1a500*/  LDL.LU R0, [R1+0x298] ;  /* 0x0002980001007983 */ /* 0x0109640000300800 */
[----:B0---4-:R-:W-:Y:S05]  /*1a510*/  @!P0 BRA `(.L_x_25) ;  /* 0xfffffffc00e48947 */ /* 0x011fea000383ffff */
[----:B------:R-:W-:Y:S05]  /*1a520*/  BRA `(.L_x_24) ;  /* 0xfffffea800387947 */ /* 0x000fea000383ffff */
.L_x_33:
[----:B0-----:R-:W-:-:S04]  /*1a530*/  IMAD.U32 R25, RZ, RZ, UR13 ;  /* 0x0000000dff197e24 */ /* 0x001fc8000f8e00ff */
[----:B------:R0:W4:Y:S03]  /*1a540*/  SYNCS.PHASECHK.TRANS64.TRYWAIT P0, [R25+URZ+0x8], R24 ;  /* 0x00000818190075a7 */ /* 0x000126000800017f */
[----:B----4-:R-:W-:Y:S05]  /*1a550*/  @!P0 NANOSLEEP.SYNCS 0x989680 ;  /* 0x009896800000895d */ /* 0x010fea0003900000 */
[----:B------:R-:W4:Y:S02]  /*1a560*/  @!P0 SYNCS.PHASECHK.TRANS64 P0, [R25+URZ+0x8], R24 ;  /* 0x00000818190085a7 */ /* 0x000f24000800007f */
[----:B----4-:R-:W-:Y:S05]  /*1a570*/  @!P0 BRA `(.L_x_33) ;  /* 0xfffffffc00ec8947 */ /* 0x010fea000383ffff */
[----:B------:R-:W-:Y:S05]  /*1a580*/  BRA `(.L_x_447) ;  /* 0xfffffef400307947 */ /* 0x000fea000383ffff */
.L_x_426:
[----:B------:R-:W-:Y:S01]  /*1a590*/  BSSY B1, `(.L_x_448) ;  /* 0x0000006000017945 */ /* 0x000fe20003800000 */
[----:B------:R-:W-:-:S07]  /*1a5a0*/  IMAD.MOV.U32 R2, RZ, RZ, -0x1 ;  /* 0xffffffffff027424 */ /* 0x000fce00078e00ff */
[----:B------:R-:W-:Y:S05]  /*1a5b0*/  WARPSYNC.COLLECTIVE R2, `(.L_x_449) ;  /* 0x00000000020c7348 */ /* 0x000fea0003c00000 */
[----:B------:R-:W-:Y:S02]  /*1a5c0*/  ELECT P1, UR62, PT ;  /* 0x00000000003e782f */ /* 0x000fe40003820000 */
[----:B------:R-:W-:Y:S01]  /*1a5d0*/  MOV R2, UR62 ;  /* 0x0000003e00027c02 */ /* 0x000fe20008000f00 */
[----:B------:R-:W-:Y:S10]  /*1a5e0*/  ENDCOLLECTIVE ;  /* 0x000000000000791b */ /* 0x000ff40003800000 */
.L_x_449:
[----:B------:R-:W-:Y:S05]  /*1a5f0*/  BSYNC B1 ;  /* 0x0000000000017941 */ /* 0x000fea0003800000 */
.L_x_448:
[----:B------:R-:W-:Y:S05]  /*1a600*/  BRA `(.L_x_450) ;  /* 0xffffffec00b87947 */ /* 0x000fea000383ffff */
.L_x_429:
[----:B-1----:R1:W2:Y:S02]  /*1a610*/  SYNCS.PHASECHK.TRANS64.TRYWAIT P1, [R11+URZ+0x20], R4 ;  /* 0x000020040b0075a7 */ /* 0x0022a4000802017f */
[----:B--2---:R-:W-:Y:S05]  /*1a620*/  @!P1 NANOSLEEP.SYNCS 0x989680 ;  /* 0x009896800000995d */ /* 0x004fea0003900000 */
[----:B------:R-:W2:Y:S02]  /*1a630*/  @!P1 SYNCS.PHASECHK.TRANS64 P1, [R11+URZ+0x20], R4 ;  /* 0x000020040b0095a7 */ /* 0x000ea4000802007f */
[----:B--2---:R-:W-:Y:S05]  /*1a640*/  @!P1 BRA `(.L_x_429) ;  /* 0xfffffffc00f09947 */ /* 0x004fea000383ffff */
[----:B------:R-:W-:Y:S05]  /*1a650*/  BRA `(.L_x_451) ;  /* 0xffffffec00f47947 */ /* 0x000fea000383ffff */
.L_x_438:
[----:B------:R-:W-:Y:S01]  /*1a660*/  BSSY B0, `(.L_x_452) ;  /* 0x0000006000007945 */ /* 0x000fe20003800000 */
[----:B------:R-:W-:-:S07]  /*1a670*/  IMAD.MOV.U32 R2, RZ, RZ, -0x1 ;  /* 0xffffffffff027424 */ /* 0x000fce00078e00ff */
[----:B01----:R-:W-:Y:S05]  /*1a680*/  WARPSYNC.COLLECTIVE R2, `(.L_x_453) ;  /* 0x00000000020c7348 */ /* 0x003fea0003c00000 */
[----:B------:R-:W-:Y:S02]  /*1a690*/  ELECT P1, UR62, PT ;  /* 0x00000000003e782f */ /* 0x000fe40003820000 */
[----:B------:R-:W-:Y:S01]  /*1a6a0*/  MOV R2, UR62 ;  /* 0x0000003e00027c02 */ /* 0x000fe20008000f00 */
[----:B01----:R-:W-:Y:S10]  /*1a6b0*/  ENDCOLLECTIVE ;  /* 0x000000000000791b */ /* 0x003ff40003800000 */
.L_x_453:
[----:B------:R-:W-:Y:S05]  /*1a6c0*/  BSYNC B0 ;  /* 0x0000000000007941 */ /* 0x000fea0003800000 */
.L_x_452:
[----:B------:R-:W-:Y:S01]  /*1a6d0*/  PLOP3.LUT P0, PT, P1, PT, PT, 0x80, 0x0 ;  /* 0x000000000000781c */ /* 0x000fe20000f0f070 */
[----:B------:R-:W-:-:S12]  /*1a6e0*/  BRA `(.L_x_454) ;  /* 0xfffffff800887947 */ /* 0x000fd8000383ffff */
.L_x_442:
[----:B0-----:R0:W1:Y:S02]  /*1a6f0*/  SYNCS.PHASECHK.TRANS64.TRYWAIT P0, [R5+URZ], R2 ;  /* 0x00000002050075a7 */ /* 0x001064000800017f */
[----:B-1----:R-:W-:Y:S05]  /*1a700*/  @!P0 NANOSLEEP.SYNCS 0x989680 ;  /* 0x009896800000895d */ /* 0x002fea0003900000 */
[----:B------:R-:W1:Y:S02]  /*1a710*/  @!P0 SYNCS.PHASECHK.TRANS64 P0, [R5+URZ], R2 ;  /* 0x00000002050085a7 */ /* 0x000e64000800007f */
[----:B-1----:R-:W-:Y:S05]  /*1a720*/  @!P0 BRA `(.L_x_442) ;  /* 0xfffffffc00f08947 */ /* 0x002fea000383ffff */
[----:B------:R-:W-:Y:S05]  /*1a730*/  BRA `(.L_x_455) ;  /* 0xfffffff800cc7947 */ /* 0x000fea000383ffff */
.L_x_443:
[----:B0-----:R0:W1:Y:S02]  /*1a740*/  SYNCS.PHASECHK.TRANS64.TRYWAIT P0, [R7+URZ], R4 ;  /* 0x00000004070075a7 */ /* 0x001064000800017f */
[----:B-1----:R-:W-:Y:S05]  /*1a750*/  @!P0 NANOSLEEP.SYNCS 0x989680 ;  /* 0x009896800000895d */ /* 0x002fea0003900000 */
[----:B------:R-:W1:Y:S02]  /*1a760*/  @!P0 SYNCS.PHASECHK.TRANS64 P0, [R7+URZ], R4 ;  /* 0x00000004070085a7 */ /* 0x000e64000800007f */
[----:B-1----:R-:W-:Y:S05]  /*1a770*/  @!P0 BRA `(.L_x_443) ;  /* 0xfffffffc00f08947 */ /* 0x002fea000383ffff */
[----:B------:R-:W-:Y:S05]  /*1a780*/  BRA `(.L_x_456) ;  /* 0xfffffff800dc7947 */ /* 0x000fea000383ffff */
.L_x_444:
[----:B0-----:R0:W1:Y:S02]  /*1a790*/  SYNCS.PHASECHK.TRANS64.TRYWAIT P0, [R6+URZ], R5 ;  /* 0x00000005060075a7 */ /* 0x001064000800017f */
[----:B-1----:R-:W-:Y:S05]  /*1a7a0*/  @!P0 NANOSLEEP.SYNCS 0x989680 ;  /* 0x009896800000895d */ /* 0x002fea0003900000 */
[----:B------:R-:W1:Y:S02]  /*1a7b0*/  @!P0 SYNCS.PHASECHK.TRANS64 P0, [R6+URZ], R5 ;  /* 0x00000005060085a7 */ /* 0x000e64000800007f */
[----:B-1----:R-:W-:Y:S05]  /*1a7c0*/  @!P0 BRA `(.L_x_444) ;  /* 0xfffffffc00f08947 */ /* 0x002fea000383ffff */
[----:B------:R-:W-:Y:S05]  /*1a7d0*/  BRA `(.L_x_457) ;  /* 0xfffffff800e47947 */ /* 0x000fea000383ffff */
.L_x_458:
[----:B------:R-:W-:-:S00]  /*1a7e0*/  BRA `(.L_x_458) ;  /* 0xfffffffc00fc7947 */ /* 0x000fc0000383ffff */
[----:B------:R-:W-:-:S00]  /*1a7f0*/  NOP ;  /* 0x0000000000007918 */ /* 0x000fc00000000000 */
        /* <DEDUP_REMOVED lines=8> */
.L_x_459:


//--------------------- .nv.shared._ZN7cutlass13device_kernelINS_4gemm6kernel13GemmUniversalIN4cute5tupleIJiiiiEEENS1_10collective13CollectiveMmaINS1_37MainloopSm90TmaGmmaWarpSpecializedFP8ILi4ENS5_IJNS4_1CILi1EEESB_SB_EEENS1_32KernelTmaWarpSpecializedPingpongEEENS5_IJNSA_ILi64EEENSA_ILi384EEENSA_ILi128EEEEEENS_12float_e4m3_tENS5_IJlSB_lEEESJ_SK_NS4_8TiledMMAINS4_8MMA_AtomIJNS4_4SM904GMMA31MMA_64x192x32_F32E4M3E4M3_SS_TNILNSO_7ScaleInE1ELSQ_1EEEEEENS4_6LayoutISC_NS5_IJNSA_ILi0EEESU_SU_EEEEENS5_IJNS4_10UnderscoreESX_SX_EEEEENS4_13SM90_TMA_LOADENS4_14ComposedLayoutINS4_7SwizzleILi3ELi4ELi3EEENS4_18smem_ptr_flag_bitsILi8EEENST_INS5_IJNSA_ILi8EEESH_EEENS5_IJSH_SB_EEEEEEEvNS4_8identityES10_S1A_vS1B_EENS_8epilogue10collective6detail29Sm90TmaWarpSpecializedAdapterINS1E_15DefaultEpilogueISJ_SK_SK_NS1D_6thread17LinearCombinationISJ_Li1EffLNS1I_9ScaleType4KindE0ELNS_15FloatRoundStyleE2ESJ_EENS1_15EpilogueDefaultEEEEEvvEEEEvNT_6ParamsE --------------------------
	.section	.nv.shared._ZN7cutlass13device_kernelINS_4gemm6kernel13GemmUniversalIN4cute5tupleIJiiiiEEENS1_10collective13CollectiveMmaINS1_37MainloopSm90TmaGmmaWarpSpecializedFP8ILi4ENS5_IJNS4_1CILi1EEESB_SB_EEENS1_32KernelTmaWarpSpecializedPingpongEEENS5_IJNSA_ILi64EEENSA_ILi384EEENSA_ILi128EEEEEENS_12float_e4m3_tENS5_IJlSB_lEEESJ_SK_NS4_8TiledMMAINS4_8MMA_AtomIJNS4_4SM904GMMA31MMA_64x192x32_F32E4M3E4M3_SS_TNILNSO_7ScaleInE1ELSQ_1EEEEEENS4_6LayoutISC_NS5_IJNSA_ILi0EEESU_SU_EEEEENS5_IJNS4_10UnderscoreESX_SX_EEEEENS4_13SM90_TMA_LOADENS4_14ComposedLayoutINS4_7SwizzleILi3ELi4ELi3EEENS4_18smem_ptr_flag_bitsILi8EEENST_INS5_IJNSA_ILi8EEESH_EEENS5_IJSH_SB_EEEEEEEvNS4_8identityES10_S1A_vS1B_EENS_8epilogue10collective6detail29Sm90TmaWarpSpecializedAdapterINS1E_15DefaultEpilogueISJ_SK_SK_NS1D_6thread17LinearCombinationISJ_Li1EffLNS1I_9ScaleType4KindE0ELNS_15FloatRoundStyleE2ESJ_EENS1_15EpilogueDefaultEEEEEvvEEEEvNT_6ParamsE,"aw",@nobits
	.sectionflags	@""
	.align	16
	.zero		1024


//--------------------- .nv.shared.reserved.0     --------------------------
	.section	.nv.shared.reserved.0,"aw",@nobits
	.weak		__nv_reservedSMEM_offset_0_alias
	.size		__nv_reservedSMEM_offset_0_alias, 0, 0
	.other		__nv_reservedSMEM_offset_0_alias,@"STO_CUDA_RESERVED_SHARED STV_DEFAULT"
__nv_reservedSMEM_offset_0_alias:
	.zero		0


//--------------------- .nv.global                --------------------------
	.section	.nv.global,"aw",@nobits
.nv.global:
	.type		_ZN39_INTERNAL_09e1b9bb_4_k_cu_618f5b33_96304cute1_E,@object
	.size		_ZN39_INTERNAL_09e1b9bb_4_k_cu_618f5b33_96304cute1_E,(_ZN39_INTERNAL_09e1b9bb_4_k_cu_618f5b33_96304cuda3std3__45__cpo6cbeginE - _ZN39_INTERNAL_09e1b9bb_4_k_cu_618f5b33_96304cute1_E)
_ZN39_INTERNAL_09e1b9bb_4_k_cu_618f5b33_96304cute1_E:
	.zero		1
	.type		_ZN39_INTERNAL_09e1b9bb_4_k_cu_618f5b33_96304cuda3std3__45__cpo6cbeginE,@object
	.size		_ZN39_INTERNAL_09e1b9bb_4_k_cu_618f5b33_96304cuda3std3__45__cpo6cbeginE,(_ZN39_INTERNAL_09e1b9bb_4_k_cu_618f5b33_96304cuda3std3__48in_placeE - _ZN39_INTERNAL_09e1b9bb_4_k_cu_618f5b33_96304cuda3std3__45__cpo6cbeginE)
_ZN39_INTERNAL_09e1b9bb_4_k_cu_618f5b33_96304cuda3std3__45__cpo6cbeginE:
	.zero		1
	.type		_ZN39_INTERNAL_09e1b9bb_4_k_cu_618f5b33_96304cuda3std3__48in_placeE,@object
	.size		_ZN39_INTERNAL_09e1b9bb_4_k_cu_618f5b33_96304cuda3std3__48in_placeE,(_ZN39_INTERNAL_09e1b9bb_4_k_cu_618f5b33_96304cuda3std6ranges3__45__cpo9iter_moveE - _ZN39_INTERNAL_09e1b9bb_4_k_cu_618f5b33_96304cuda3std3__48in_placeE)
_ZN39_INTERNAL_09e1b9bb_4_k_cu_618f5b33_96304cuda3std3__48in_placeE:
	.zero		1
	.type		_ZN39_INTERNAL_09e1b9bb_4_k_cu_618f5b33_96304cuda3std6ranges3__45__cpo9iter_moveE,@object
	.size		_ZN39_INTERNAL_09e1b9bb_4_k_cu_618f5b33_96304cuda3std6ranges3__45__cpo9iter_moveE,(_ZN39_INTERNAL_09e1b9bb_4_k_cu_618f5b33_96304cuda3std3__45__cpo5beginE - _ZN39_INTERNAL_09e1b9bb_4_k_cu_618f5b33_96304cuda3std6ranges3__45__cpo9iter_moveE)
_ZN39_INTERNAL_09e1b9bb_4_k_cu_618f5b33_96304cuda3std6ranges3__45__cpo9iter_moveE:
	.zero		1
	.type		_ZN39_INTERNAL_09e1b9bb_4_k_cu_618f5b33_96304cuda3std3__45__cpo5beginE,@object
	.size		_ZN39_INTERNAL_09e1b9bb_4_k_cu_618f5b33_96304cuda3std3__45__cpo5beginE,(_ZN39_INTERNAL_09e1b9bb_4_k_cu_618f5b33_96304cuda3std3__441_GLOBAL__N__09e1b9bb_4_k_cu_618f5b33_96306ignoreE - _ZN39_INTERNAL_09e1b9bb_4_k_cu_618f5b33_96304cuda3std3__45__cpo5beginE)
_ZN39_INTERNAL_09e1b9bb_4_k_cu_618f5b33_96304cuda3std3__45__cpo5beginE:
	.zero		1
	.type		_ZN39_INTERNAL_09e1b9bb_4_k_cu_618f5b33_96304cuda3std3__441_GLOBAL__N__09e1b9bb_4_k_cu_618f5b33_96306ignoreE,@object
	.size		_ZN39_INTERNAL_09e1b9bb_4_k_cu_618f5b33_96304cuda3std3__441_GLOBAL__N__09e1b9bb_4_k_cu_618f5b33_96306ignoreE,(_ZN39_INTERNAL_09e1b9bb_4_k_cu_618f5b33_96304cute7productE - _ZN39_INTERNAL_09e1b9bb_4_k_cu_618f5b33_96304cuda3std3__441_GLOBAL__N__09e1b9bb_4_k_cu_618f5b33_96306ignoreE)
_ZN39_INTERNAL_09e1b9bb_4_k_cu_618f5b33_96304cuda3std3__441_GLOBAL__N__09e1b9bb_4_k_cu_618f5b33_96306ignoreE:
	.zero		1
	.type		_ZN39_INTERNAL_09e1b9bb_4_k_cu_618f5b33_96304cute7productE,@object
	.size		_ZN39_INTERNAL_09e1b9bb_4_k_cu_618f5b33_96304cute7productE,(_ZN39_INTERNAL_09e1b9bb_4_k_cu_618f5b33_96304cuda3std3__45__cpo3endE - _ZN39_INTERNAL_09e1b9bb_4_k_cu_618f5b33_96304cute7productE)
_ZN39_INTERNAL_09e1b9bb_4_k_cu_618f5b33_96304cute7productE:
	.zero		1
	.type		_ZN39_INTERNAL_09e1b9bb_4_k_cu_618f5b33_96304cuda3std3__45__cpo3endE,@object
	.size		_ZN39_INTERNAL_09e1b9bb_4_k_cu_618f5b33_96304cuda3std3__45__cpo3endE,(_ZN39_INTERNAL_09e1b9bb_4_k_cu_618f5b33_96304cuda3std3__419piecewise_constructE - _ZN39_INTERNAL_09e1b9bb_4_k_cu_618f5b33_96304cuda3std3__45__cpo3endE)
_ZN39_INTERNAL_09e1b9bb_4_k_cu_618f5b33_96304cuda3std3__45__cpo3endE:
	.zero		1
	.type		_ZN39_INTERNAL_09e1b9bb_4_k_cu_618f5b33_96304cuda3std3__419piecewise_constructE,@object
	.size		_ZN39_INTERNAL_09e1b9bb_4_k_cu_618f5b33_96304cuda3std3__419piecewise_constructE,(_ZN39_INTERNAL_09e1b9bb_4_k_cu_618f5b33_96304cuda3std3__45__cpo4cendE - _ZN39_INTERNAL_09e1b9bb_4_k_cu_618f5b33_96304cuda3std3__419piecewise_constructE)
_ZN39_INTERNAL_09e1b9bb_4_k_cu_618f5b33_96304cuda3std3__419piecewise_constructE:
	.zero		1
	.type		_ZN39_INTERNAL_09e1b9bb_4_k_cu_618f5b33_96304cuda3std3__45__cpo4cendE,@object
	.size		_ZN39_INTERNAL_09e1b9bb_4_k_cu_618f5b33_96304cuda3std3__45__cpo4cendE,(_ZN39_INTERNAL_09e1b9bb_4_k_cu_618f5b33_96304cuda3std6ranges3__45__cpo4swapE - _ZN39_INTERNAL_09e1b9bb_4_k_cu_618f5b33_96304cuda3std3__45__cpo4cendE)
_ZN39_INTERNAL_09e1b9bb_4_k_cu_618f5b33_96304cuda3std3__45__cpo4cendE:
	.zero		1
	.type		_ZN39_INTERNAL_09e1b9bb_4_k_cu_618f5b33_96304cuda3std6ranges3__45__cpo4swapE,@object
	.size		_ZN39_INTERNAL_09e1b9bb_4_k_cu_618f5b33_96304cuda3std6ranges3__45__cpo4swapE,(.L_7 - _ZN39_INTERNAL_09e1b9bb_4_k_cu_618f5b33_96304cuda3std6ranges3__45__cpo4swapE)
_ZN39_INTERNAL_09e1b9bb_4_k_cu_618f5b33_96304cuda3std6ranges3__45__cpo4swapE:
	.zero		1
.L_7:


//--------------------- .nv.constant0._ZN7cutlass13device_kernelINS_4gemm6kernel13GemmUniversalIN4cute5tupleIJiiiiEEENS1_10collective13CollectiveMmaINS1_37MainloopSm90TmaGmmaWarpSpecializedFP8ILi4ENS5_IJNS4_1CILi1EEESB_SB_EEENS1_32KernelTmaWarpSpecializedPingpongEEENS5_IJNSA_ILi64EEENSA_ILi384EEENSA_ILi128EEEEEENS_12float_e4m3_tENS5_IJlSB_lEEESJ_SK_NS4_8TiledMMAINS4_8MMA_AtomIJNS4_4SM904GMMA31MMA_64x192x32_F32E4M3E4M3_SS_TNILNSO_7ScaleInE1ELSQ_1EEEEEENS4_6LayoutISC_NS5_IJNSA_ILi0EEESU_SU_EEEEENS5_IJNS4_10UnderscoreESX_SX_EEEEENS4_13SM90_TMA_LOADENS4_14ComposedLayoutINS4_7SwizzleILi3ELi4ELi3EEENS4_18smem_ptr_flag_bitsILi8EEENST_INS5_IJNSA_ILi8EEESH_EEENS5_IJSH_SB_EEEEEEEvNS4_8identityES10_S1A_vS1B_EENS_8epilogue10collective6detail29Sm90TmaWarpSpecializedAdapterINS1E_15DefaultEpilogueISJ_SK_SK_NS1D_6thread17LinearCombinationISJ_Li1EffLNS1I_9ScaleType4KindE0ELNS_15FloatRoundStyleE2ESJ_EENS1_15EpilogueDefaultEEEEEvvEEEEvNT_6ParamsE --------------------------
	.section	.nv.constant0._ZN7cutlass13device_kernelINS_4gemm6kernel13GemmUniversalIN4cute5tupleIJiiiiEEENS1_10collective13CollectiveMmaINS1_37MainloopSm90TmaGmmaWarpSpecializedFP8ILi4ENS5_IJNS4_1CILi1EEESB_SB_EEENS1_32KernelTmaWarpSpecializedPingpongEEENS5_IJNSA_ILi64EEENSA_ILi384EEENSA_ILi128EEEEEENS_12float_e4m3_tENS5_IJlSB_lEEESJ_SK_NS4_8TiledMMAINS4_8MMA_AtomIJNS4_4SM904GMMA31MMA_64x192x32_F32E4M3E4M3_SS_TNILNSO_7ScaleInE1ELSQ_1EEEEEENS4_6LayoutISC_NS5_IJNSA_ILi0EEESU_SU_EEEEENS5_IJNS4_10UnderscoreESX_SX_EEEEENS4_13SM90_TMA_LOADENS4_14ComposedLayoutINS4_7SwizzleILi3ELi4ELi3EEENS4_18smem_ptr_flag_bitsILi8EEENST_INS5_IJNSA_ILi8EEESH_EEENS5_IJSH_SB_EEEEEEEvNS4_8identityES10_S1A_vS1B_EENS_8epilogue10collective6detail29Sm90TmaWarpSpecializedAdapterINS1E_15DefaultEpilogueISJ_SK_SK_NS1D_6thread17LinearCombinationISJ_Li1EffLNS1I_9ScaleType4KindE0ELNS_15FloatRoundStyleE2ESJ_EENS1_15EpilogueDefaultEEEEEvvEEEEvNT_6ParamsE,"a",@progbits
	.sectionflags	@""
	.align	4
.nv.constant0._ZN7cutlass13device_kernelINS_4gemm6kernel13GemmUniversalIN4cute5tupleIJiiiiEEENS1_10collective13CollectiveMmaINS1_37MainloopSm90TmaGmmaWarpSpecializedFP8ILi4ENS5_IJNS4_1CILi1EEESB_SB_EEENS1_32KernelTmaWarpSpecializedPingpongEEENS5_IJNSA_ILi64EEENSA_ILi384EEENSA_ILi128EEEEEENS_12float_e4m3_tENS5_IJlSB_lEEESJ_SK_NS4_8TiledMMAINS4_8MMA_AtomIJNS4_4SM904GMMA31MMA_64x192x32_F32E4M3E4M3_SS_TNILNSO_7ScaleInE1ELSQ_1EEEEEENS4_6LayoutISC_NS5_IJNSA_ILi0EEESU_SU_EEEEENS5_IJNS4_10UnderscoreESX_SX_EEEEENS4_13SM90_TMA_LOADENS4_14ComposedLayoutINS4_7SwizzleILi3ELi4ELi3EEENS4_18smem_ptr_flag_bitsILi8EEENST_INS5_IJNSA_ILi8EEESH_EEENS5_IJSH_SB_EEEEEEEvNS4_8identityES10_S1A_vS1B_EENS_8epilogue10collective6detail29Sm90TmaWarpSpecializedAdapterINS1E_15DefaultEpilogueISJ_SK_SK_NS1D_6thread17LinearCombinationISJ_Li1EffLNS1I_9ScaleType4KindE0ELNS_15FloatRoundStyleE2ESJ_EENS1_15EpilogueDefaultEEEEEvvEEEEvNT_6ParamsE:
	.zero		1664


//--------------------- SYMBOLS --------------------------

	.type		.nv.reservedSmem.offset0,@object
	.size		.nv.reservedSmem.offset0,0x4
